	.target	sm_100a

	.elftype	@"ET_EXEC"


//--------------------- .note.nv.tkinfo           --------------------------
	.section	.note.nv.tkinfo,"",@"SHT_NOTE"
	.sectionflags	@"SHF_NOTE_NV_TKINFO"
	.tkinfo
        /*0018*/ 	.word	0x00000002
        /*0030*/ 	.string	""
        /*0030*/ 	.string	"ptxas"
        /*0030*/ 	.string	"Cuda compilation tools, release 13.0, V13.0.88"
        /*0030*/ 	.string	"Build cuda_13.0.r13.0/compiler.36424714_0"
        /*0030*/ 	.string	"-arch sm_100a -m 64 "



//--------------------- .note.nv.cuinfo           --------------------------
	.section	.note.nv.cuinfo,"",@"SHT_NOTE"
	.sectionflags	@"SHF_NOTE_NV_CUINFO"
        /*0018*/ 	.short	0x0002
        /*001a*/ 	.short	0x0064
        /*001c*/ 	.short	0x0082
	.zero		2


//--------------------- .nv.info                  --------------------------
	.section	.nv.info,"",@"SHT_CUDA_INFO"
	.align	4


	//----- nvinfo : EIATTR_REGCOUNT
	.align		4
        /*0000*/ 	.byte	0x04, 0x2f
        /*0002*/ 	.short	(.L_19 - .L_18)
	.align		4
.L_18:
        /*0004*/ 	.word	index@(_ZN7cutlass13device_kernelINS_4gemm6kernel13GemmUniversalIN4cute5tupleIJiiiiEEENS1_10collective13CollectiveMmaINS1_35MainloopSm100TmaUmmaWarpSpecializedILi3ELi2ELi4ENS5_IJNS4_1CILi2EEESB_NSA_ILi1EEEEEEEENS5_IJNSA_ILi64EEESF_NSA_ILi128EEEEEENS_10bfloat16_tENS5_IJlSC_lEEESI_SJ_NS4_8TiledMMAINS4_8MMA_AtomIJNS4_20SM100_MMA_F16BF16_SSISI_SI_fLi64ELi64ELNS4_4UMMA5MajorE0ELSO_0ELNSN_7ScaleInE0ELSP_0EEEEEENS4_6LayoutINS5_IJSC_SC_SC_EEENS5_IJNSA_ILi0EEESU_SU_EEEEENS5_IJNS4_10UnderscoreESX_SX_EEEEENS4_23SM90_TMA_LOAD_MULTICASTENS4_14ComposedLayoutINS4_7SwizzleILi3ELi4ELi3EEENS4_18smem_ptr_flag_bitsILi16EEENSS_INS5_IJNSA_ILi8EEESF_EEENS5_IJSF_SC_EEEEEEEvNS4_8identityES10_S1A_vS1B_EENS_8epilogue10collective18CollectiveEpilogueINS1D_23Sm100TmaWarpSpecializedILi3ELi2ELi16ELb1ELb0EEEJSH_NS5_IJNSS_ISF_SC_EENSS_INSA_ILi32EEESC_EEEEESI_SJ_SI_SJ_NS1D_6fusion15FusionCallbacksIS1H_NS1M_17LinearCombinationISI_fSI_fLNS_15FloatRoundStyleE2EEESH_S1L_JEEENS4_5SM1004TMEM4LOAD26SM100_TMEM_LOAD_16dp256b4xENS4_13SM90_TMA_LOADENS11_INS12_ILi2ELi4ELi3EEES15_NSS_INS5_IJS16_S1J_EEENS5_IJS1J_SC_EEEEEEENS4_17SM75_U32x4_LDSM_NENS4_14SM90_TMA_STOREES21_NS4_17SM90_U32x4_STSM_NENS4_39AutoVectorizingCopyWithAssumedAlignmentILi128EEEEEEvvEEEEvNT_6ParamsE)
        /*0008*/ 	.word	0x00000045


	//----- nvinfo : EIATTR_FRAME_SIZE
	.align		4
.L_19:
        /*000c*/ 	.byte	0x04, 0x11
        /*000e*/ 	.short	(.L_21 - .L_20)
	.align		4
.L_20:
        /*0010*/ 	.word	index@($__internal_2_$__cuda_sm10x_tcgen05_guardrail_trap_unallocated_columns_being_dealloced)
        /*0014*/ 	.word	0x00000000


	//----- nvinfo : EIATTR_FRAME_SIZE
	.align		4
.L_21:
        /*0018*/ 	.byte	0x04, 0x11
        /*001a*/ 	.short	(.L_23 - .L_22)
	.align		4
.L_22:
        /*001c*/ 	.word	index@($__internal_1_$__cuda_sm10x_tcgen05_guardrail_trap_phase_invalid_during_alloc)
        /*0020*/ 	.word	0x00000000


	//----- nvinfo : EIATTR_FRAME_SIZE
	.align		4
.L_23:
        /*0024*/ 	.byte	0x04, 0x11
        /*0026*/ 	.short	(.L_25 - .L_24)
	.align		4
.L_24:
        /*0028*/ 	.word	index@($__internal_0_$__cuda_sm10x_tcgen05_guardrail_trap_col_being_dealloced_not_returned_by_alloc)
        /*002c*/ 	.word	0x00000000


	//----- nvinfo : EIATTR_FRAME_SIZE
	.align		4
.L_25:
        /*0030*/ 	.byte	0x04, 0x11
        /*0032*/ 	.short	(.L_27 - .L_26)
	.align		4
.L_26:
        /*0034*/ 	.word	index@(_ZN7cutlass13device_kernelINS_4gemm6kernel13GemmUniversalIN4cute5tupleIJiiiiEEENS1_10collective13CollectiveMmaINS1_35MainloopSm100TmaUmmaWarpSpecializedILi3ELi2ELi4ENS5_IJNS4_1CILi2EEESB_NSA_ILi1EEEEEEEENS5_IJNSA_ILi64EEESF_NSA_ILi128EEEEEENS_10bfloat16_tENS5_IJlSC_lEEESI_SJ_NS4_8TiledMMAINS4_8MMA_AtomIJNS4_20SM100_MMA_F16BF16_SSISI_SI_fLi64ELi64ELNS4_4UMMA5MajorE0ELSO_0ELNSN_7ScaleInE0ELSP_0EEEEEENS4_6LayoutINS5_IJSC_SC_SC_EEENS5_IJNSA_ILi0EEESU_SU_EEEEENS5_IJNS4_10UnderscoreESX_SX_EEEEENS4_23SM90_TMA_LOAD_MULTICASTENS4_14ComposedLayoutINS4_7SwizzleILi3ELi4ELi3EEENS4_18smem_ptr_flag_bitsILi16EEENSS_INS5_IJNSA_ILi8EEESF_EEENS5_IJSF_SC_EEEEEEEvNS4_8identityES10_S1A_vS1B_EENS_8epilogue10collective18CollectiveEpilogueINS1D_23Sm100TmaWarpSpecializedILi3ELi2ELi16ELb1ELb0EEEJSH_NS5_IJNSS_ISF_SC_EENSS_INSA_ILi32EEESC_EEEEESI_SJ_SI_SJ_NS1D_6fusion15FusionCallbacksIS1H_NS1M_17LinearCombinationISI_fSI_fLNS_15FloatRoundStyleE2EEESH_S1L_JEEENS4_5SM1004TMEM4LOAD26SM100_TMEM_LOAD_16dp256b4xENS4_13SM90_TMA_LOADENS11_INS12_ILi2ELi4ELi3EEES15_NSS_INS5_IJS16_S1J_EEENS5_IJS1J_SC_EEEEEEENS4_17SM75_U32x4_LDSM_NENS4_14SM90_TMA_STOREES21_NS4_17SM90_U32x4_STSM_NENS4_39AutoVectorizingCopyWithAssumedAlignmentILi128EEEEEEvvEEEEvNT_6ParamsE)
        /*0038*/ 	.word	0x00000000


	//----- nvinfo : EIATTR_MIN_STACK_SIZE
	.align		4
.L_27:
        /*003c*/ 	.byte	0x04, 0x12
        /*003e*/ 	.short	(.L_29 - .L_28)
	.align		4
.L_28:
        /*0040*/ 	.word	index@(_ZN7cutlass13device_kernelINS_4gemm6kernel13GemmUniversalIN4cute5tupleIJiiiiEEENS1_10collective13CollectiveMmaINS1_35MainloopSm100TmaUmmaWarpSpecializedILi3ELi2ELi4ENS5_IJNS4_1CILi2EEESB_NSA_ILi1EEEEEEEENS5_IJNSA_ILi64EEESF_NSA_ILi128EEEEEENS_10bfloat16_tENS5_IJlSC_lEEESI_SJ_NS4_8TiledMMAINS4_8MMA_AtomIJNS4_20SM100_MMA_F16BF16_SSISI_SI_fLi64ELi64ELNS4_4UMMA5MajorE0ELSO_0ELNSN_7ScaleInE0ELSP_0EEEEEENS4_6LayoutINS5_IJSC_SC_SC_EEENS5_IJNSA_ILi0EEESU_SU_EEEEENS5_IJNS4_10UnderscoreESX_SX_EEEEENS4_23SM90_TMA_LOAD_MULTICASTENS4_14ComposedLayoutINS4_7SwizzleILi3ELi4ELi3EEENS4_18smem_ptr_flag_bitsILi16EEENSS_INS5_IJNSA_ILi8EEESF_EEENS5_IJSF_SC_EEEEEEEvNS4_8identityES10_S1A_vS1B_EENS_8epilogue10collective18CollectiveEpilogueINS1D_23Sm100TmaWarpSpecializedILi3ELi2ELi16ELb1ELb0EEEJSH_NS5_IJNSS_ISF_SC_EENSS_INSA_ILi32EEESC_EEEEESI_SJ_SI_SJ_NS1D_6fusion15FusionCallbacksIS1H_NS1M_17LinearCombinationISI_fSI_fLNS_15FloatRoundStyleE2EEESH_S1L_JEEENS4_5SM1004TMEM4LOAD26SM100_TMEM_LOAD_16dp256b4xENS4_13SM90_TMA_LOADENS11_INS12_ILi2ELi4ELi3EEES15_NSS_INS5_IJS16_S1J_EEENS5_IJS1J_SC_EEEEEEENS4_17SM75_U32x4_LDSM_NENS4_14SM90_TMA_STOREES21_NS4_17SM90_U32x4_STSM_NENS4_39AutoVectorizingCopyWithAssumedAlignmentILi128EEEEEEvvEEEEvNT_6ParamsE)
        /*0044*/ 	.word	0x00000000
.L_29:


//--------------------- .nv.compat                --------------------------
	.section	.nv.compat,"",@"SHT_CUDA_COMPAT_INFO"
	.align	4
        /*0000*/ 	.byte	0x02, 0x09, 0x01, 0x00, 0x02, 0x02, 0x02, 0x00, 0x02, 0x05, 0x05, 0x00, 0x03, 0x07, 0x01, 0x01
        /*0010*/ 	.byte	0x02, 0x03, 0x01, 0x00, 0x02, 0x06, 0x01, 0x00, 0x04, 0x0b, 0x08, 0x00, 0x09, 0x00, 0x00, 0x00
        /*0020*/ 	.byte	0x00, 0x00, 0x00, 0x00


//--------------------- .nv.info._ZN7cutlass13device_kernelINS_4gemm6kernel13GemmUniversalIN4cute5tupleIJiiiiEEENS1_10collective13CollectiveMmaINS1_35MainloopSm100TmaUmmaWarpSpecializedILi3ELi2ELi4ENS5_IJNS4_1CILi2EEESB_NSA_ILi1EEEEEEEENS5_IJNSA_ILi64EEESF_NSA_ILi128EEEEEENS_10bfloat16_tENS5_IJlSC_lEEESI_SJ_NS4_8TiledMMAINS4_8MMA_AtomIJNS4_20SM100_MMA_F16BF16_SSISI_SI_fLi64ELi64ELNS4_4UMMA5MajorE0ELSO_0ELNSN_7ScaleInE0ELSP_0EEEEEENS4_6LayoutINS5_IJSC_SC_SC_EEENS5_IJNSA_ILi0EEESU_SU_EEEEENS5_IJNS4_10UnderscoreESX_SX_EEEEENS4_23SM90_TMA_LOAD_MULTICASTENS4_14ComposedLayoutINS4_7SwizzleILi3ELi4ELi3EEENS4_18smem_ptr_flag_bitsILi16EEENSS_INS5_IJNSA_ILi8EEESF_EEENS5_IJSF_SC_EEEEEEEvNS4_8identityES10_S1A_vS1B_EENS_8epilogue10collective18CollectiveEpilogueINS1D_23Sm100TmaWarpSpecializedILi3ELi2ELi16ELb1ELb0EEEJSH_NS5_IJNSS_ISF_SC_EENSS_INSA_ILi32EEESC_EEEEESI_SJ_SI_SJ_NS1D_6fusion15FusionCallbacksIS1H_NS1M_17LinearCombinationISI_fSI_fLNS_15FloatRoundStyleE2EEESH_S1L_JEEENS4_5SM1004TMEM4LOAD26SM100_TMEM_LOAD_16dp256b4xENS4_13SM90_TMA_LOADENS11_INS12_ILi2ELi4ELi3EEES15_NSS_INS5_IJS16_S1J_EEENS5_IJS1J_SC_EEEEEEENS4_17SM75_U32x4_LDSM_NENS4_14SM90_TMA_STOREES21_NS4_17SM90_U32x4_STSM_NENS4_39AutoVectorizingCopyWithAssumedAlignmentILi128EEEEEEvvEEEEvNT_6ParamsE --------------------------
	.section	.nv.info._ZN7cutlass13device_kernelINS_4gemm6kernel13GemmUniversalIN4cute5tupleIJiiiiEEENS1_10collective13CollectiveMmaINS1_35MainloopSm100TmaUmmaWarpSpecializedILi3ELi2ELi4ENS5_IJNS4_1CILi2EEESB_NSA_ILi1EEEEEEEENS5_IJNSA_ILi64EEESF_NSA_ILi128EEEEEENS_10bfloat16_tENS5_IJlSC_lEEESI_SJ_NS4_8TiledMMAINS4_8MMA_AtomIJNS4_20SM100_MMA_F16BF16_SSISI_SI_fLi64ELi64ELNS4_4UMMA5MajorE0ELSO_0ELNSN_7ScaleInE0ELSP_0EEEEEENS4_6LayoutINS5_IJSC_SC_SC_EEENS5_IJNSA_ILi0EEESU_SU_EEEEENS5_IJNS4_10UnderscoreESX_SX_EEEEENS4_23SM90_TMA_LOAD_MULTICASTENS4_14ComposedLayoutINS4_7SwizzleILi3ELi4ELi3EEENS4_18smem_ptr_flag_bitsILi16EEENSS_INS5_IJNSA_ILi8EEESF_EEENS5_IJSF_SC_EEEEEEEvNS4_8identityES10_S1A_vS1B_EENS_8epilogue10collective18CollectiveEpilogueINS1D_23Sm100TmaWarpSpecializedILi3ELi2ELi16ELb1ELb0EEEJSH_NS5_IJNSS_ISF_SC_EENSS_INSA_ILi32EEESC_EEEEESI_SJ_SI_SJ_NS1D_6fusion15FusionCallbacksIS1H_NS1M_17LinearCombinationISI_fSI_fLNS_15FloatRoundStyleE2EEESH_S1L_JEEENS4_5SM1004TMEM4LOAD26SM100_TMEM_LOAD_16dp256b4xENS4_13SM90_TMA_LOADENS11_INS12_ILi2ELi4ELi3EEES15_NSS_INS5_IJS16_S1J_EEENS5_IJS1J_SC_EEEEEEENS4_17SM75_U32x4_LDSM_NENS4_14SM90_TMA_STOREES21_NS4_17SM90_U32x4_STSM_NENS4_39AutoVectorizingCopyWithAssumedAlignmentILi128EEEEEEvvEEEEvNT_6ParamsE,"",@"SHT_CUDA_INFO"
	.sectionflags	@""
	.align	4


	//----- nvinfo : EIATTR_CUDA_API_VERSION
	.align		4
        /*0000*/ 	.byte	0x04, 0x37
        /*0002*/ 	.short	(.L_31 - .L_30)
.L_30:
        /*0004*/ 	.word	0x00000082


	//----- nvinfo : EIATTR_KPARAM_INFO
	.align		4
.L_31:
        /*0008*/ 	.byte	0x04, 0x17
        /*000a*/ 	.short	(.L_33 - .L_32)
.L_32:
        /*000c*/ 	.word	0x00000000
        /*0010*/ 	.short	0x0000
        /*0012*/ 	.short	0x0000
        /*0014*/ 	.byte	0x00, 0xf0, 0x01, 0x20


	//----- nvinfo : EIATTR_AT_ENTRY_FRAGMENTS
	.align		4
.L_33:
        /*0018*/ 	.byte	0x04, 0x4f
        /*001a*/ 	.short	(.L_35 - .L_34)


	//   ....[0]....
.L_34:
        /*001c*/ 	.word	0x00000006


	//----- nvinfo : EIATTR_RESERVED_SMEM_USED
	.align		4
.L_35:
        /*0020*/ 	.byte	0x01, 0x41
	.zero		2


	//----- nvinfo : EIATTR_SPARSE_MMA_MASK
	.align		4
        /*0024*/ 	.byte	0x03, 0x50
        /*0026*/ 	.short	0x0000


	//----- nvinfo : EIATTR_TCGEN05_1CTA_USED
	.align		4
        /*0028*/ 	.byte	0x01, 0x51
	.zero		2


	//----- nvinfo : EIATTR_MAXREG_COUNT
	.align		4
        /*002c*/ 	.byte	0x03, 0x1b
        /*002e*/ 	.short	0x00ff


	//----- nvinfo : EIATTR_NUM_BARRIERS
	.align		4
        /*0030*/ 	.byte	0x02, 0x4c
        /*0032*/ 	.byte	0x07
	.zero		1


	//----- nvinfo : EIATTR_EXTERNS
	.align		4
        /*0034*/ 	.byte	0x04, 0x0f
        /*0036*/ 	.short	(.L_37 - .L_36)


	//   ....[0]....
	.align		4
.L_36:
        /*0038*/ 	.word	index@(__assertfail)


	//----- nvinfo : EIATTR_MERCURY_ISA_VERSION
	.align		4
.L_37:
        /*003c*/ 	.byte	0x03, 0x5f
        /*003e*/ 	.short	0x0101


	//----- nvinfo : EIATTR_INT_WARP_WIDE_INSTR_OFFSETS
	.align		4
        /*0040*/ 	.byte	0x04, 0x31
        /*0042*/ 	.short	(.L_39 - .L_38)


	//   ....[0]....
.L_38:
        /*0044*/ 	.word	0x000041c0


	//   ....[1]....
        /*0048*/ 	.word	0x000041f0


	//   ....[2]....
        /*004c*/ 	.word	0x00004210


	//   ....[3]....
        /*0050*/ 	.word	0x00004de0


	//   ....[4]....
        /*0054*/ 	.word	0x00004e60


	//   ....[5]....
        /*0058*/ 	.word	0x00004f60


	//   ....[6]....
        /*005c*/ 	.word	0x00005070


	//----- nvinfo : EIATTR_COOP_GROUP_MASK_REGIDS
	.align		4
.L_39:
        /*0060*/ 	.byte	0x04, 0x29
        /*0062*/ 	.short	(.L_41 - .L_40)


	//   ....[0]....
.L_40:
        /*0064*/ 	.word	0xffffffff


	//   ....[1]....
        /*0068*/ 	.word	0xffffffff


	//   ....[2]....
        /*006c*/ 	.word	0xffffffff


	//   ....[3]....
        /*0070*/ 	.word	0xffffffff


	//   ....[4]....
        /*0074*/ 	.word	0xffffffff


	//   ....[5]....
        /*0078*/ 	.word	0xffffffff


	//   ....[6]....
        /*007c*/ 	.word	0xffffffff


	//   ....[7]....
        /*0080*/ 	.word	0xffffffff


	//   ....[8]....
        /*0084*/ 	.word	0xffffffff


	//   ....[9]....
        /*0088*/ 	.word	0xffffffff


	//   ....[10]....
        /*008c*/ 	.word	0xffffffff


	//   ....[11]....
        /*0090*/ 	.word	0xffffffff


	//   ....[12]....
        /*0094*/ 	.word	0xffffffff


	//   ....[13]....
        /*0098*/ 	.word	0xffffffff


	//----- nvinfo : EIATTR_COOP_GROUP_INSTR_OFFSETS
	.align		4
.L_41:
        /*009c*/ 	.byte	0x04, 0x28
        /*009e*/ 	.short	(.L_43 - .L_42)


	//   ....[0]....
.L_42:
        /*00a0*/ 	.word	0x00000080


	//   ....[1]....
        /*00a4*/ 	.word	0x000004f0


	//   ....[2]....
        /*00a8*/ 	.word	0x00000680


	//   ....[3]....
        /*00ac*/ 	.word	0x00000800


	//   ....[4]....
        /*00b0*/ 	.word	0x00000900


	//   ....[5]....
        /*00b4*/ 	.word	0x00000a70


	//   ....[6]....
        /*00b8*/ 	.word	0x00000c10


	//   ....[7]....
        /*00bc*/ 	.word	0x00000dc0


	//   ....[8]....
        /*00c0*/ 	.word	0x000023c0


	//   ....[9]....
        /*00c4*/ 	.word	0x000031f0


	//   ....[10]....
        /*00c8*/ 	.word	0x00003400


	//   ....[11]....
        /*00cc*/ 	.word	0x00003430


	//   ....[12]....
        /*00d0*/ 	.word	0x000040a0


	//   ....[13]....
        /*00d4*/ 	.word	0x000042d0


	//----- nvinfo : EIATTR_VRC_CTA_INIT_COUNT
	.align		4
.L_43:
        /*00d8*/ 	.byte	0x02, 0x4a
        /*00da*/ 	.byte	0x80
	.zero		1


	//----- nvinfo : EIATTR_SYSCALL_OFFSETS
	.align		4
        /*00dc*/ 	.byte	0x04, 0x46
        /*00de*/ 	.short	(.L_45 - .L_44)


	//   ....[0]....
.L_44:
        /*00e0*/ 	.word	0x00005d70


	//   ....[1]....
        /*00e4*/ 	.word	0x00005e60


	//   ....[2]....
        /*00e8*/ 	.word	0x000066a0


	//   ....[3]....
        /*00ec*/ 	.word	0x00006ff0


	//----- nvinfo : EIATTR_MBARRIER_INSTR_OFFSETS
	.align		4
.L_45:
        /*00f0*/ 	.byte	0x04, 0x39
        /*00f2*/ 	.short	(.L_47 - .L_46)


	//   ....[0]....
.L_46:
        /*00f4*/ 	.word	0x00000610
        /*00f8*/ 	.word	0x000000ff
        /*00fc*/ 	.word	0x00000000
        /*0100*/ 	.short	0x0100
        /*0102*/ 	.byte	0x04
	.zero		1


	//   ....[1]....
        /*0104*/ 	.word	0x00000620
        /*0108*/ 	.word	0x000000ff
        /*010c*/ 	.word	0x00000018
        /*0110*/ 	.short	0x0100
        /*0112*/ 	.byte	0x04
	.zero		1


	//   ....[2]....
        /*0114*/ 	.word	0x00000630
        /*0118*/ 	.word	0x000000ff
        /*011c*/ 	.word	0x00000008
        /*0120*/ 	.short	0x0100
        /*0122*/ 	.byte	0x04
	.zero		1


	//   ....[3]....
        /*0124*/ 	.word	0x00000640
        /*0128*/ 	.word	0x000000ff
        /*012c*/ 	.word	0x00000020
        /*0130*/ 	.short	0x0100
        /*0132*/ 	.byte	0x04
	.zero		1


	//   ....[4]....
        /*0134*/ 	.word	0x00000650
        /*0138*/ 	.word	0x000000ff
        /*013c*/ 	.word	0x00000010
        /*0140*/ 	.short	0x0100
        /*0142*/ 	.byte	0x04
	.zero		1


	//   ....[5]....
        /*0144*/ 	.word	0x00000660
        /*0148*/ 	.word	0x000000ff
        /*014c*/ 	.word	0x00000028
        /*0150*/ 	.short	0x0100
        /*0152*/ 	.byte	0x04
	.zero		1


	//   ....[6]....
        /*0154*/ 	.word	0x00000790
        /*0158*/ 	.word	0x000000ff
        /*015c*/ 	.word	0x00000030
        /*0160*/ 	.short	0x0100
        /*0162*/ 	.byte	0x04
	.zero		1


	//   ....[7]....
        /*0164*/ 	.word	0x000007a0
        /*0168*/ 	.word	0x000000ff
        /*016c*/ 	.word	0x00000048
        /*0170*/ 	.short	0x0100
        /*0172*/ 	.byte	0x04
	.zero		1


	//   ....[8]....
        /*0174*/ 	.word	0x000007b0
        /*0178*/ 	.word	0x000000ff
        /*017c*/ 	.word	0x00000038
        /*0180*/ 	.short	0x0100
        /*0182*/ 	.byte	0x04
	.zero		1


	//   ....[9]....
        /*0184*/ 	.word	0x000007c0
        /*0188*/ 	.word	0x000000ff
        /*018c*/ 	.word	0x00000050
        /*0190*/ 	.short	0x0100
        /*0192*/ 	.byte	0x04
	.zero		1


	//   ....[10]....
        /*0194*/ 	.word	0x000007d0
        /*0198*/ 	.word	0x000000ff
        /*019c*/ 	.word	0x00000040
        /*01a0*/ 	.short	0x0100
        /*01a2*/ 	.byte	0x04
	.zero		1


	//   ....[11]....
        /*01a4*/ 	.word	0x000007e0
        /*01a8*/ 	.word	0x000000ff
        /*01ac*/ 	.word	0x00000058
        /*01b0*/ 	.short	0x0100
        /*01b2*/ 	.byte	0x04
	.zero		1


	//   ....[12]....
        /*01b4*/ 	.word	0x000008d0
        /*01b8*/ 	.word	0x000000ff
        /*01bc*/ 	.word	0x00000060
        /*01c0*/ 	.short	0x0100
        /*01c2*/ 	.byte	0x06
	.zero		1


	//   ....[13]....
        /*01c4*/ 	.word	0x000008e0
        /*01c8*/ 	.word	0x000000ff
        /*01cc*/ 	.word	0x00000068
        /*01d0*/ 	.short	0x0100
        /*01d2*/ 	.byte	0x06
	.zero		1


	//   ....[14]....
        /*01d4*/ 	.word	0x00000a20
        /*01d8*/ 	.word	0x000000ff
        /*01dc*/ 	.word	0x00000070
        /*01e0*/ 	.short	0x0100
        /*01e2*/ 	.byte	0x06
	.zero		1


	//   ....[15]....
        /*01e4*/ 	.word	0x00000a30
        /*01e8*/ 	.word	0x000000ff
        /*01ec*/ 	.word	0x00000080
        /*01f0*/ 	.short	0x0100
        /*01f2*/ 	.byte	0x06
	.zero		1


	//   ....[16]....
        /*01f4*/ 	.word	0x00000a40
        /*01f8*/ 	.word	0x000000ff
        /*01fc*/ 	.word	0x00000078
        /*0200*/ 	.short	0x0100
        /*0202*/ 	.byte	0x06
	.zero		1


	//   ....[17]....
        /*0204*/ 	.word	0x00000a50
        /*0208*/ 	.word	0x000000ff
        /*020c*/ 	.word	0x00000088
        /*0210*/ 	.short	0x0100
        /*0212*/ 	.byte	0x06
	.zero		1


	//   ....[18]....
        /*0214*/ 	.word	0x00000b80
        /*0218*/ 	.word	0x000000ff
        /*021c*/ 	.word	0x00000090
        /*0220*/ 	.short	0x0100
        /*0222*/ 	.byte	0x04
	.zero		1


	//   ....[19]....
        /*0224*/ 	.word	0x00000b90
        /*0228*/ 	.word	0x000000ff
        /*022c*/ 	.word	0x000000b0
        /*0230*/ 	.short	0x0100
        /*0232*/ 	.byte	0x04
	.zero		1


	//   ....[20]....
        /*0234*/ 	.word	0x00000ba0
        /*0238*/ 	.word	0x000000ff
        /*023c*/ 	.word	0x00000098
        /*0240*/ 	.short	0x0100
        /*0242*/ 	.byte	0x04
	.zero		1


	//   ....[21]....
        /*0244*/ 	.word	0x00000bb0
        /*0248*/ 	.word	0x000000ff
        /*024c*/ 	.word	0x000000b8
        /*0250*/ 	.short	0x0100
        /*0252*/ 	.byte	0x04
	.zero		1


	//   ....[22]....
        /*0254*/ 	.word	0x00000bc0
        /*0258*/ 	.word	0x000000ff
        /*025c*/ 	.word	0x000000a0
        /*0260*/ 	.short	0x0100
        /*0262*/ 	.byte	0x04
	.zero		1


	//   ....[23]....
        /*0264*/ 	.word	0x00000bd0
        /*0268*/ 	.word	0x000000ff
        /*026c*/ 	.word	0x000000c0
        /*0270*/ 	.short	0x0100
        /*0272*/ 	.byte	0x04
	.zero		1


	//   ....[24]....
        /*0274*/ 	.word	0x00000be0
        /*0278*/ 	.word	0x000000ff
        /*027c*/ 	.word	0x000000a8
        /*0280*/ 	.short	0x0100
        /*0282*/ 	.byte	0x04
	.zero		1


	//   ....[25]....
        /*0284*/ 	.word	0x00000bf0
        /*0288*/ 	.word	0x000000ff
        /*028c*/ 	.word	0x000000c8
        /*0290*/ 	.short	0x0100
        /*0292*/ 	.byte	0x04
	.zero		1


	//   ....[26]....
        /*0294*/ 	.word	0x00000ce0
        /*0298*/ 	.word	0x000000ff
        /*029c*/ 	.word	0x000000d0
        /*02a0*/ 	.short	0x0100
        /*02a2*/ 	.byte	0x04
	.zero		1


	//   ....[27]....
        /*02a4*/ 	.word	0x00000cf0
        /*02a8*/ 	.word	0x000000ff
        /*02ac*/ 	.word	0x000000e0
        /*02b0*/ 	.short	0x0100
        /*02b2*/ 	.byte	0x04
	.zero		1


	//   ....[28]....
        /*02b4*/ 	.word	0x00000d00
        /*02b8*/ 	.word	0x000000ff
        /*02bc*/ 	.word	0x000000d8
        /*02c0*/ 	.short	0x0100
        /*02c2*/ 	.byte	0x04
	.zero		1


	//   ....[29]....
        /*02c4*/ 	.word	0x00000d10
        /*02c8*/ 	.word	0x000000ff
        /*02cc*/ 	.word	0x000000e8
        /*02d0*/ 	.short	0x0100
        /*02d2*/ 	.byte	0x04
	.zero		1


	//   ....[30]....
        /*02d4*/ 	.word	0x000019b0
        /*02d8*/ 	.word	0x00000000
        /*02dc*/ 	.word	0x000000e0
        /*02e0*/ 	.short	0x010a
        /*02e2*/ 	.byte	0xff
	.zero		1


	//   ....[31]....
        /*02e4*/ 	.word	0x000019e0
        /*02e8*/ 	.word	0x00000000
        /*02ec*/ 	.word	0x000000d0
        /*02f0*/ 	.short	0x0101
        /*02f2*/ 	.byte	0xff
	.zero		1


	//   ....[32]....
        /*02f4*/ 	.word	0x00001ac0
        /*02f8*/ 	.word	0x000000ff
        /*02fc*/ 	.word	0x00000018
        /*0300*/ 	.short	0x010a
        /*0302*/ 	.byte	0x04
	.zero		1


	//   ....[33]....
        /*0304*/ 	.word	0x00001b40
        /*0308*/ 	.word	0x000000ff
        /*030c*/ 	.word	0x00000018
        /*0310*/ 	.short	0x010a
        /*0312*/ 	.byte	0x21
	.zero		1


	//   ....[34]....
        /*0314*/ 	.word	0x00001c80
        /*0318*/ 	.word	0x000000ff
        /*031c*/ 	.word	0x00000018
        /*0320*/ 	.short	0x010a
        /*0322*/ 	.byte	0x04
	.zero		1


	//   ....[35]....
        /*0324*/ 	.word	0x00001f40
        /*0328*/ 	.word	0x000000ff
        /*032c*/ 	.word	0x00000068
        /*0330*/ 	.short	0x0101
        /*0332*/ 	.byte	0x15
	.zero		1


	//   ....[36]....
        /*0334*/ 	.word	0x00001f60
        /*0338*/ 	.word	0x000000ff
        /*033c*/ 	.word	0x00000018
        /*0340*/ 	.short	0x010a
        /*0342*/ 	.byte	0x04
	.zero		1


	//   ....[37]....
        /*0344*/ 	.word	0x00001fe0
        /*0348*/ 	.word	0x000000ff
        /*034c*/ 	.word	0x00000018
        /*0350*/ 	.short	0x010a
        /*0352*/ 	.byte	0x21
	.zero		1


	//   ....[38]....
        /*0354*/ 	.word	0x00002120
        /*0358*/ 	.word	0x000000ff
        /*035c*/ 	.word	0x00000018
        /*0360*/ 	.short	0x010a
        /*0362*/ 	.byte	0x04
	.zero		1


	//   ....[39]....
        /*0364*/ 	.word	0x000023f0
        /*0368*/ 	.word	0x00000003
        /*036c*/ 	.word	0x00000070
        /*0370*/ 	.short	0x010a
        /*0372*/ 	.byte	0xff
	.zero		1


	//   ....[40]....
        /*0374*/ 	.word	0x00002540
        /*0378*/ 	.word	0x00000000
        /*037c*/ 	.word	0x00000000
        /*0380*/ 	.short	0x0101
        /*0382*/ 	.byte	0xff
	.zero		1


	//   ....[41]....
        /*0384*/ 	.word	0x00002b00
        /*0388*/ 	.word	0x000000ff
        /*038c*/ 	.word	0x00000000
        /*0390*/ 	.short	0x010a
        /*0392*/ 	.byte	0x04
	.zero		1


	//   ....[42]....
        /*0394*/ 	.word	0x00002b90
        /*0398*/ 	.word	0x000000ff
        /*039c*/ 	.word	0x00000000
        /*03a0*/ 	.short	0x010a
        /*03a2*/ 	.byte	0x05
	.zero		1


	//   ....[43]....
        /*03a4*/ 	.word	0x00002c30
        /*03a8*/ 	.word	0x00000000
        /*03ac*/ 	.word	0x00000000
        /*03b0*/ 	.short	0x010a
        /*03b2*/ 	.byte	0xff
	.zero		1


	//   ....[44]....
        /*03b4*/ 	.word	0x00002d50
        /*03b8*/ 	.word	0x00000002
        /*03bc*/ 	.word	0x000000d0
        /*03c0*/ 	.short	0x010a
        /*03c2*/ 	.byte	0xff
	.zero		1


	//   ....[45]....
        /*03c4*/ 	.word	0x00002dc0
        /*03c8*/ 	.word	0x00000002
        /*03cc*/ 	.word	0x00000000
        /*03d0*/ 	.short	0x0101
        /*03d2*/ 	.byte	0xff
	.zero		1


	//   ....[46]....
        /*03d4*/ 	.word	0x00002de0
        /*03d8*/ 	.word	0x000000ff
        /*03dc*/ 	.word	0x00000080
        /*03e0*/ 	.short	0x010a
        /*03e2*/ 	.byte	0x04
	.zero		1


	//   ....[47]....
        /*03e4*/ 	.word	0x00002f00
        /*03e8*/ 	.word	0x00000002
        /*03ec*/ 	.word	0x00000070
        /*03f0*/ 	.short	0x010a
        /*03f2*/ 	.byte	0xff
	.zero		1


	//   ....[48]....
        /*03f4*/ 	.word	0x00003000
        /*03f8*/ 	.word	0x00000002
        /*03fc*/ 	.word	0x00000000
        /*0400*/ 	.short	0x0101
        /*0402*/ 	.byte	0xff
	.zero		1


	//   ....[49]....
        /*0404*/ 	.word	0x00003090
        /*0408*/ 	.word	0x000000ff
        /*040c*/ 	.word	0x00000080
        /*0410*/ 	.short	0x0106
        /*0412*/ 	.byte	0x04
	.zero		1


	//   ....[50]....
        /*0414*/ 	.word	0x000030b0
        /*0418*/ 	.word	0x000000ff
        /*041c*/ 	.word	0x00000080
        /*0420*/ 	.short	0x010a
        /*0422*/ 	.byte	0x04
	.zero		1


	//   ....[51]....
        /*0424*/ 	.word	0x00003140
        /*0428*/ 	.word	0x000000ff
        /*042c*/ 	.word	0x00000080
        /*0430*/ 	.short	0x0106
        /*0432*/ 	.byte	0x07
	.zero		1


	//   ....[52]....
        /*0434*/ 	.word	0x00003180
        /*0438*/ 	.word	0x00000000
        /*043c*/ 	.word	0x00000080
        /*0440*/ 	.short	0x010a
        /*0442*/ 	.byte	0xff
	.zero		1


	//   ....[53]....
        /*0444*/ 	.word	0x00003750
        /*0448*/ 	.word	0x00000000
        /*044c*/ 	.word	0x00000070
        /*0450*/ 	.short	0x010a
        /*0452*/ 	.byte	0xff
	.zero		1


	//   ....[54]....
        /*0454*/ 	.word	0x00003850
        /*0458*/ 	.word	0x00000003
        /*045c*/ 	.word	0x00000000
        /*0460*/ 	.short	0x0101
        /*0462*/ 	.byte	0xff
	.zero		1


	//   ....[55]....
        /*0464*/ 	.word	0x00003860
        /*0468*/ 	.word	0x000000ff
        /*046c*/ 	.word	0x00000000
        /*0470*/ 	.short	0x010a
        /*0472*/ 	.byte	0x04
	.zero		1


	//   ....[56]....
        /*0474*/ 	.word	0x000038e0
        /*0478*/ 	.word	0x000000ff
        /*047c*/ 	.word	0x000000b0
        /*0480*/ 	.short	0x010a
        /*0482*/ 	.byte	0x2e
	.zero		1


	//   ....[57]....
        /*0484*/ 	.word	0x000039c0
        /*0488*/ 	.word	0x000000ff
        /*048c*/ 	.word	0x00000000
        /*0490*/ 	.short	0x010a
        /*0492*/ 	.byte	0x07
	.zero		1


	//   ....[58]....
        /*0494*/ 	.word	0x00003b00
        /*0498*/ 	.word	0x000000ff
        /*049c*/ 	.word	0x00000000
        /*04a0*/ 	.short	0x010a
        /*04a2*/ 	.byte	0x04
	.zero		1


	//   ....[59]....
        /*04a4*/ 	.word	0x00003ed0
        /*04a8*/ 	.word	0x000000ff
        /*04ac*/ 	.word	0x00000000
        /*04b0*/ 	.short	0x010a
        /*04b2*/ 	.byte	0x04
	.zero		1


	//   ....[60]....
        /*04b4*/ 	.word	0x00003f60
        /*04b8*/ 	.word	0x000000ff
        /*04bc*/ 	.word	0x00000000
        /*04c0*/ 	.short	0x010a
        /*04c2*/ 	.byte	0x05
	.zero		1


	//   ....[61]....
        /*04c4*/ 	.word	0x00003ff0
        /*04c8*/ 	.word	0x000000ff
        /*04cc*/ 	.word	0x00000000
        /*04d0*/ 	.short	0x010a
        /*04d2*/ 	.byte	0x05
	.zero		1


	//   ....[62]....
        /*04d4*/ 	.word	0x00004080
        /*04d8*/ 	.word	0x000000ff
        /*04dc*/ 	.word	0x00000000
        /*04e0*/ 	.short	0x010a
        /*04e2*/ 	.byte	0x04
	.zero		1


	//   ....[63]....
        /*04e4*/ 	.word	0x00004510
        /*04e8*/ 	.word	0x0000000c
        /*04ec*/ 	.word	0x00000070
        /*04f0*/ 	.short	0x010a
        /*04f2*/ 	.byte	0xff
	.zero		1


	//   ....[64]....
        /*04f4*/ 	.word	0x00004680
        /*04f8*/ 	.word	0x00000000
        /*04fc*/ 	.word	0x00000000
        /*0500*/ 	.short	0x0101
        /*0502*/ 	.byte	0xff
	.zero		1


	//   ....[65]....
        /*0504*/ 	.word	0x00004b00
        /*0508*/ 	.word	0x000000ff
        /*050c*/ 	.word	0x00000068
        /*0510*/ 	.short	0x010a
        /*0512*/ 	.byte	0x18
	.zero		1


	//   ....[66]....
        /*0514*/ 	.word	0x00004cc0
        /*0518*/ 	.word	0x000000ff
        /*051c*/ 	.word	0x00000048
        /*0520*/ 	.short	0x010a
        /*0522*/ 	.byte	0x04
	.zero		1


	//   ....[67]....
        /*0524*/ 	.word	0x00004e90
        /*0528*/ 	.word	0x000000ff
        /*052c*/ 	.word	0x00000030
        /*0530*/ 	.short	0x010b
        /*0532*/ 	.byte	0x04
	.zero		1


	//   ....[68]....
        /*0534*/ 	.word	0x00004ea0
        /*0538*/ 	.word	0x000000ff
        /*053c*/ 	.word	0x00000000
        /*0540*/ 	.short	0x0101
        /*0542*/ 	.byte	0x14
	.zero		1


	//   ....[69]....
        /*0544*/ 	.word	0x00004eb0
        /*0548*/ 	.word	0x000000ff
        /*054c*/ 	.word	0x00000048
        /*0550*/ 	.short	0x010a
        /*0552*/ 	.byte	0x05
	.zero		1


	//   ....[70]....
        /*0554*/ 	.word	0x000050a0
        /*0558*/ 	.word	0x000000ff
        /*055c*/ 	.word	0x00000030
        /*0560*/ 	.short	0x010b
        /*0562*/ 	.byte	0x05
	.zero		1


	//   ....[71]....
        /*0564*/ 	.word	0x000050b0
        /*0568*/ 	.word	0x000000ff
        /*056c*/ 	.word	0x00000000
        /*0570*/ 	.short	0x0101
        /*0572*/ 	.byte	0x04
	.zero		1


	//   ....[72]....
        /*0574*/ 	.word	0x00005150
        /*0578*/ 	.word	0x000000ff
        /*057c*/ 	.word	0x00000000
        /*0580*/ 	.short	0x010a
        /*0582*/ 	.byte	0x04
	.zero		1


	//   ....[73]....
        /*0584*/ 	.word	0x000051e0
        /*0588*/ 	.word	0x000000ff
        /*058c*/ 	.word	0x00000000
        /*0590*/ 	.short	0x010a
        /*0592*/ 	.byte	0x05
	.zero		1


	//   ....[74]....
        /*0594*/ 	.word	0x00005280
        /*0598*/ 	.word	0x00000000
        /*059c*/ 	.word	0x00000000
        /*05a0*/ 	.short	0x010a
        /*05a2*/ 	.byte	0xff
	.zero		1


	//   ....[75]....
        /*05a4*/ 	.word	0x000055e0
        /*05a8*/ 	.word	0x00000000
        /*05ac*/ 	.word	0x00000070
        /*05b0*/ 	.short	0x010a
        /*05b2*/ 	.byte	0xff
	.zero		1


	//   ....[76]....
        /*05b4*/ 	.word	0x000056b0
        /*05b8*/ 	.word	0x00000000
        /*05bc*/ 	.word	0x00000000
        /*05c0*/ 	.short	0x0101
        /*05c2*/ 	.byte	0xff
	.zero		1


	//   ....[77]....
        /*05c4*/ 	.word	0x000062c0
        /*05c8*/ 	.word	0x00000002
        /*05cc*/ 	.word	0x00000030
        /*05d0*/ 	.short	0x010a
        /*05d2*/ 	.byte	0xff
	.zero		1


	//   ....[78]....
        /*05d4*/ 	.word	0x00006300
        /*05d8*/ 	.word	0x0000001b
        /*05dc*/ 	.word	0x00000090
        /*05e0*/ 	.short	0x010a
        /*05e2*/ 	.byte	0xff
	.zero		1


	//   ....[79]....
        /*05e4*/ 	.word	0x000063f0
        /*05e8*/ 	.word	0x00000002
        /*05ec*/ 	.word	0x00000030
        /*05f0*/ 	.short	0x010a
        /*05f2*/ 	.byte	0xff
	.zero		1


	//   ....[80]....
        /*05f4*/ 	.word	0x00006580
        /*05f8*/ 	.word	0x0000001b
        /*05fc*/ 	.word	0x00000090
        /*0600*/ 	.short	0x010a
        /*0602*/ 	.byte	0xff
	.zero		1


	//   ....[81]....
        /*0604*/ 	.word	0x00006d50
        /*0608*/ 	.word	0x00000000
        /*060c*/ 	.word	0x00000000
        /*0610*/ 	.short	0x0101
        /*0612*/ 	.byte	0xff
	.zero		1


	//   ....[82]....
        /*0614*/ 	.word	0x00006d60
        /*0618*/ 	.word	0x00000002
        /*061c*/ 	.word	0x00000030
        /*0620*/ 	.short	0x010a
        /*0622*/ 	.byte	0xff
	.zero		1


	//   ....[83]....
        /*0624*/ 	.word	0x00006e20
        /*0628*/ 	.word	0x00000002
        /*062c*/ 	.word	0x00000030
        /*0630*/ 	.short	0x010a
        /*0632*/ 	.byte	0xff
	.zero		1


	//   ....[84]....
        /*0634*/ 	.word	0x000071c0
        /*0638*/ 	.word	0x000000ff
        /*063c*/ 	.word	0x00000000
        /*0640*/ 	.short	0x0101
        /*0642*/ 	.byte	0x04
	.zero		1


	//   ....[85]....
        /*0644*/ 	.word	0x00007720
        /*0648*/ 	.word	0x00000000
        /*064c*/ 	.word	0x00000000
        /*0650*/ 	.short	0x0101
        /*0652*/ 	.byte	0xff
	.zero		1


	//   ....[86]....
        /*0654*/ 	.word	0x000079d0
        /*0658*/ 	.word	0x000000ff
        /*065c*/ 	.word	0x00000000
        /*0660*/ 	.short	0x0101
        /*0662*/ 	.byte	0x04
	.zero		1


	//   ....[87]....
        /*0664*/ 	.word	0x000079f0
        /*0668*/ 	.word	0x00000000
        /*066c*/ 	.word	0x000000e0
        /*0670*/ 	.short	0x010a
        /*0672*/ 	.byte	0xff
	.zero		1


	//   ....[88]....
        /*0674*/ 	.word	0x00007a50
        /*0678*/ 	.word	0x00000000
        /*067c*/ 	.word	0x00000018
        /*0680*/ 	.short	0x010a
        /*0682*/ 	.byte	0xff
	.zero		1


	//   ....[89]....
        /*0684*/ 	.word	0x00007ab0
        /*0688*/ 	.word	0x00000000
        /*068c*/ 	.word	0x00000018
        /*0690*/ 	.short	0x010a
        /*0692*/ 	.byte	0xff
	.zero		1


	//   ....[90]....
        /*0694*/ 	.word	0x00007b00
        /*0698*/ 	.word	0x00000003
        /*069c*/ 	.word	0x00000070
        /*06a0*/ 	.short	0x010a
        /*06a2*/ 	.byte	0xff
	.zero		1


	//   ....[91]....
        /*06a4*/ 	.word	0x00007b60
        /*06a8*/ 	.word	0x00000000
        /*06ac*/ 	.word	0x00000000
        /*06b0*/ 	.short	0x010a
        /*06b2*/ 	.byte	0xff
	.zero		1


	//   ....[92]....
        /*06b4*/ 	.word	0x00007bc0
        /*06b8*/ 	.word	0x00000000
        /*06bc*/ 	.word	0x00000000
        /*06c0*/ 	.short	0x010a
        /*06c2*/ 	.byte	0xff
	.zero		1


	//   ....[93]....
        /*06c4*/ 	.word	0x00007c10
        /*06c8*/ 	.word	0x00000002
        /*06cc*/ 	.word	0x000000d0
        /*06d0*/ 	.short	0x010a
        /*06d2*/ 	.byte	0xff
	.zero		1


	//   ....[94]....
        /*06d4*/ 	.word	0x00007c70
        /*06d8*/ 	.word	0x00000002
        /*06dc*/ 	.word	0x00000080
        /*06e0*/ 	.short	0x010a
        /*06e2*/ 	.byte	0xff
	.zero		1


	//   ....[95]....
        /*06e4*/ 	.word	0x00007cc0
        /*06e8*/ 	.word	0x00000002
        /*06ec*/ 	.word	0x00000070
        /*06f0*/ 	.short	0x010a
        /*06f2*/ 	.byte	0xff
	.zero		1


	//   ....[96]....
        /*06f4*/ 	.word	0x00007d20
        /*06f8*/ 	.word	0x00000000
        /*06fc*/ 	.word	0x00000080
        /*0700*/ 	.short	0x010a
        /*0702*/ 	.byte	0xff
	.zero		1


	//   ....[97]....
        /*0704*/ 	.word	0x00007d70
        /*0708*/ 	.word	0x00000000
        /*070c*/ 	.word	0x00000070
        /*0710*/ 	.short	0x010a
        /*0712*/ 	.byte	0xff
	.zero		1


	//   ....[98]....
        /*0714*/ 	.word	0x00007dd0
        /*0718*/ 	.word	0x00000002
        /*071c*/ 	.word	0x000000b0
        /*0720*/ 	.short	0x010a
        /*0722*/ 	.byte	0xff
	.zero		1


	//   ....[99]....
        /*0724*/ 	.word	0x00007e30
        /*0728*/ 	.word	0x00000000
        /*072c*/ 	.word	0x00000000
        /*0730*/ 	.short	0x010a
        /*0732*/ 	.byte	0xff
	.zero		1


	//   ....[100]....
        /*0734*/ 	.word	0x00007e90
        /*0738*/ 	.word	0x00000000
        /*073c*/ 	.word	0x00000000
        /*0740*/ 	.short	0x010a
        /*0742*/ 	.byte	0xff
	.zero		1


	//   ....[101]....
        /*0744*/ 	.word	0x00007ef0
        /*0748*/ 	.word	0x00000000
        /*074c*/ 	.word	0x00000000
        /*0750*/ 	.short	0x010a
        /*0752*/ 	.byte	0xff
	.zero		1


	//   ....[102]....
        /*0754*/ 	.word	0x00007f50
        /*0758*/ 	.word	0x00000000
        /*075c*/ 	.word	0x00000000
        /*0760*/ 	.short	0x010a
        /*0762*/ 	.byte	0xff
	.zero		1


	//   ....[103]....
        /*0764*/ 	.word	0x00007fb0
        /*0768*/ 	.word	0x00000000
        /*076c*/ 	.word	0x00000000
        /*0770*/ 	.short	0x010a
        /*0772*/ 	.byte	0xff
	.zero		1


	//   ....[104]....
        /*0774*/ 	.word	0x00008000
        /*0778*/ 	.word	0x0000000c
        /*077c*/ 	.word	0x00000070
        /*0780*/ 	.short	0x010a
        /*0782*/ 	.byte	0xff
	.zero		1


	//   ....[105]....
        /*0784*/ 	.word	0x00008060
        /*0788*/ 	.word	0x00000000
        /*078c*/ 	.word	0x00000068
        /*0790*/ 	.short	0x010a
        /*0792*/ 	.byte	0xff
	.zero		1


	//   ....[106]....
        /*0794*/ 	.word	0x000080c0
        /*0798*/ 	.word	0x00000000
        /*079c*/ 	.word	0x00000048
        /*07a0*/ 	.short	0x010a
        /*07a2*/ 	.byte	0xff
	.zero		1


	//   ....[107]....
        /*07a4*/ 	.word	0x00008120
        /*07a8*/ 	.word	0x00000006
        /*07ac*/ 	.word	0x00000048
        /*07b0*/ 	.short	0x010a
        /*07b2*/ 	.byte	0xff
	.zero		1


	//   ....[108]....
        /*07b4*/ 	.word	0x00008180
        /*07b8*/ 	.word	0x00000000
        /*07bc*/ 	.word	0x00000000
        /*07c0*/ 	.short	0x010a
        /*07c2*/ 	.byte	0xff
	.zero		1


	//   ....[109]....
        /*07c4*/ 	.word	0x000081e0
        /*07c8*/ 	.word	0x00000000
        /*07cc*/ 	.word	0x00000000
        /*07d0*/ 	.short	0x010a
        /*07d2*/ 	.byte	0xff
	.zero		1


	//   ....[110]....
        /*07d4*/ 	.word	0x00008230
        /*07d8*/ 	.word	0x00000000
        /*07dc*/ 	.word	0x00000070
        /*07e0*/ 	.short	0x010a
        /*07e2*/ 	.byte	0xff
	.zero		1


	//   ....[111]....
        /*07e4*/ 	.word	0x00008280
        /*07e8*/ 	.word	0x00000002
        /*07ec*/ 	.word	0x00000030
        /*07f0*/ 	.short	0x010a
        /*07f2*/ 	.byte	0xff
	.zero		1


	//   ....[112]....
        /*07f4*/ 	.word	0x000082d0
        /*07f8*/ 	.word	0x0000001b
        /*07fc*/ 	.word	0x00000090
        /*0800*/ 	.short	0x010a
        /*0802*/ 	.byte	0xff
	.zero		1


	//   ....[113]....
        /*0804*/ 	.word	0x00008320
        /*0808*/ 	.word	0x00000002
        /*080c*/ 	.word	0x00000030
        /*0810*/ 	.short	0x010a
        /*0812*/ 	.byte	0xff
	.zero		1


	//----- nvinfo : EIATTR_NUM_MBARRIERS
	.align		4
.L_47:
        /*0814*/ 	.byte	0x03, 0x38
        /*0816*/ 	.short	0x001e


	//----- nvinfo : EIATTR_EXIT_INSTR_OFFSETS
	.align		4
        /*0818*/ 	.byte	0x04, 0x1c
        /*081a*/ 	.short	(.L_49 - .L_48)


	//   ....[0]....
.L_48:
        /*081c*/ 	.word	0x00002c60


	//   ....[1]....
        /*0820*/ 	.word	0x00003150


	//   ....[2]....
        /*0824*/ 	.word	0x000031b0


	//   ....[3]....
        /*0828*/ 	.word	0x000042e0


	//   ....[4]....
        /*082c*/ 	.word	0x000052b0


	//   ....[5]....
        /*0830*/ 	.word	0x000052f0


	//   ....[6]....
        /*0834*/ 	.word	0x000078c0


	//   ....[7]....
        /*0838*/ 	.word	0x00007940


	//   ....[8]....
        /*083c*/ 	.word	0x00007970


	//   ....[9]....
        /*0840*/ 	.word	0x000079e0


	//----- nvinfo : EIATTR_MAX_THREADS
	.align		4
.L_49:
        /*0844*/ 	.byte	0x04, 0x05
        /*0846*/ 	.short	(.L_51 - .L_50)
.L_50:
        /*0848*/ 	.word	0x00000100
        /*084c*/ 	.word	0x00000001
        /*0850*/ 	.word	0x00000001


	//----- nvinfo : EIATTR_CRS_STACK_SIZE
	.align		4
.L_51:
        /*0854*/ 	.byte	0x04, 0x1e
        /*0856*/ 	.short	(.L_53 - .L_52)
.L_52:
        /*0858*/ 	.word	0x00000000


	//----- nvinfo : EIATTR_CBANK_PARAM_SIZE
	.align		4
.L_53:
        /*085c*/ 	.byte	0x03, 0x19
        /*085e*/ 	.short	0x0800


	//----- nvinfo : EIATTR_PARAM_CBANK
	.align		4
        /*0860*/ 	.byte	0x04, 0x0a
        /*0862*/ 	.short	(.L_55 - .L_54)
	.align		4
.L_54:
        /*0864*/ 	.word	index@(.nv.constant0._ZN7cutlass13device_kernelINS_4gemm6kernel13GemmUniversalIN4cute5tupleIJiiiiEEENS1_10collective13CollectiveMmaINS1_35MainloopSm100TmaUmmaWarpSpecializedILi3ELi2ELi4ENS5_IJNS4_1CILi2EEESB_NSA_ILi1EEEEEEEENS5_IJNSA_ILi64EEESF_NSA_ILi128EEEEEENS_10bfloat16_tENS5_IJlSC_lEEESI_SJ_NS4_8TiledMMAINS4_8MMA_AtomIJNS4_20SM100_MMA_F16BF16_SSISI_SI_fLi64ELi64ELNS4_4UMMA5MajorE0ELSO_0ELNSN_7ScaleInE0ELSP_0EEEEEENS4_6LayoutINS5_IJSC_SC_SC_EEENS5_IJNSA_ILi0EEESU_SU_EEEEENS5_IJNS4_10UnderscoreESX_SX_EEEEENS4_23SM90_TMA_LOAD_MULTICASTENS4_14ComposedLayoutINS4_7SwizzleILi3ELi4ELi3EEENS4_18smem_ptr_flag_bitsILi16EEENSS_INS5_IJNSA_ILi8EEESF_EEENS5_IJSF_SC_EEEEEEEvNS4_8identityES10_S1A_vS1B_EENS_8epilogue10collective18CollectiveEpilogueINS1D_23Sm100TmaWarpSpecializedILi3ELi2ELi16ELb1ELb0EEEJSH_NS5_IJNSS_ISF_SC_EENSS_INSA_ILi32EEESC_EEEEESI_SJ_SI_SJ_NS1D_6fusion15FusionCallbacksIS1H_NS1M_17LinearCombinationISI_fSI_fLNS_15FloatRoundStyleE2EEESH_S1L_JEEENS4_5SM1004TMEM4LOAD26SM100_TMEM_LOAD_16dp256b4xENS4_13SM90_TMA_LOADENS11_INS12_ILi2ELi4ELi3EEES15_NSS_INS5_IJS16_S1J_EEENS5_IJS1J_SC_EEEEEEENS4_17SM75_U32x4_LDSM_NENS4_14SM90_TMA_STOREES21_NS4_17SM90_U32x4_STSM_NENS4_39AutoVectorizingCopyWithAssumedAlignmentILi128EEEEEEvvEEEEvNT_6ParamsE)
        /*0868*/ 	.short	0x0380
        /*086a*/ 	.short	0x0800


	//----- nvinfo : EIATTR_SW_WAR
	.align		4
.L_55:
        /*086c*/ 	.byte	0x04, 0x36
        /*086e*/ 	.short	(.L_57 - .L_56)
.L_56:
        /*0870*/ 	.word	0x00000008
.L_57:


//--------------------- .nv.callgraph             --------------------------
	.section	.nv.callgraph,"",@"SHT_CUDA_CALLGRAPH"
	.align	4
	.sectionentsize	8
	.align		4
        /*0000*/ 	.word	0x00000000
	.align		4
        /*0004*/ 	.word	0xffffffff
	.align		4
        /*0008*/ 	.word	index@(_ZN7cutlass13device_kernelINS_4gemm6kernel13GemmUniversalIN4cute5tupleIJiiiiEEENS1_10collective13CollectiveMmaINS1_35MainloopSm100TmaUmmaWarpSpecializedILi3ELi2ELi4ENS5_IJNS4_1CILi2EEESB_NSA_ILi1EEEEEEEENS5_IJNSA_ILi64EEESF_NSA_ILi128EEEEEENS_10bfloat16_tENS5_IJlSC_lEEESI_SJ_NS4_8TiledMMAINS4_8MMA_AtomIJNS4_20SM100_MMA_F16BF16_SSISI_SI_fLi64ELi64ELNS4_4UMMA5MajorE0ELSO_0ELNSN_7ScaleInE0ELSP_0EEEEEENS4_6LayoutINS5_IJSC_SC_SC_EEENS5_IJNSA_ILi0EEESU_SU_EEEEENS5_IJNS4_10UnderscoreESX_SX_EEEEENS4_23SM90_TMA_LOAD_MULTICASTENS4_14ComposedLayoutINS4_7SwizzleILi3ELi4ELi3EEENS4_18smem_ptr_flag_bitsILi16EEENSS_INS5_IJNSA_ILi8EEESF_EEENS5_IJSF_SC_EEEEEEEvNS4_8identityES10_S1A_vS1B_EENS_8epilogue10collective18CollectiveEpilogueINS1D_23Sm100TmaWarpSpecializedILi3ELi2ELi16ELb1ELb0EEEJSH_NS5_IJNSS_ISF_SC_EENSS_INSA_ILi32EEESC_EEEEESI_SJ_SI_SJ_NS1D_6fusion15FusionCallbacksIS1H_NS1M_17LinearCombinationISI_fSI_fLNS_15FloatRoundStyleE2EEESH_S1L_JEEENS4_5SM1004TMEM4LOAD26SM100_TMEM_LOAD_16dp256b4xENS4_13SM90_TMA_LOADENS11_INS12_ILi2ELi4ELi3EEES15_NSS_INS5_IJS16_S1J_EEENS5_IJS1J_SC_EEEEEEENS4_17SM75_U32x4_LDSM_NENS4_14SM90_TMA_STOREES21_NS4_17SM90_U32x4_STSM_NENS4_39AutoVectorizingCopyWithAssumedAlignmentILi128EEEEEEvvEEEEvNT_6ParamsE)
	.align		4
        /*000c*/ 	.word	index@(__assertfail)
	.align		4
        /*0010*/ 	.word	0x00000000
	.align		4
        /*0014*/ 	.word	0xfffffffe
	.align		4
        /*0018*/ 	.word	0x00000000
	.align		4
        /*001c*/ 	.word	0xfffffffd
	.align		4
        /*0020*/ 	.word	0x00000000
	.align		4
        /*0024*/ 	.word	0xfffffffc


//--------------------- .nv.constant4             --------------------------
	.section	.nv.constant4,"a",@progbits
	.align	8
	.align		8
.nv.constant4:
        /*0000*/ 	.dword	__assertfail
	.align		8
        /*0008*/ 	.dword	__unnamed_1
	.align		8
        /*0010*/ 	.dword	__unnamed_2
	.align		8
        /*0018*/ 	.dword	_ZN39_INTERNAL_1230bfdf_4_k_cu_a38f6d93_73704cuda3std3__45__cpo5beginE
	.align		8
        /*0020*/ 	.dword	_ZN39_INTERNAL_1230bfdf_4_k_cu_a38f6d93_73704cuda3std3__45__cpo3endE
	.align		8
        /*0028*/ 	.dword	_ZN39_INTERNAL_1230bfdf_4_k_cu_a38f6d93_73704cuda3std3__45__cpo6cbeginE
	.align		8
        /*0030*/ 	.dword	_ZN39_INTERNAL_1230bfdf_4_k_cu_a38f6d93_73704cuda3std3__45__cpo4cendE
	.align		8
        /*0038*/ 	.dword	_ZN39_INTERNAL_1230bfdf_4_k_cu_a38f6d93_73704cuda3std3__441_GLOBAL__N__1230bfdf_4_k_cu_a38f6d93_73706ignoreE
	.align		8
        /*0040*/ 	.dword	_ZN39_INTERNAL_1230bfdf_4_k_cu_a38f6d93_73704cuda3std3__419piecewise_constructE
	.align		8
        /*0048*/ 	.dword	_ZN39_INTERNAL_1230bfdf_4_k_cu_a38f6d93_73704cuda3std3__48in_placeE
	.align		8
        /*0050*/ 	.dword	_ZN39_INTERNAL_1230bfdf_4_k_cu_a38f6d93_73704cuda3std6ranges3__45__cpo4swapE
	.align		8
        /*0058*/ 	.dword	_ZN39_INTERNAL_1230bfdf_4_k_cu_a38f6d93_73704cuda3std6ranges3__45__cpo9iter_moveE
	.align		8
        /*0060*/ 	.dword	_ZN39_INTERNAL_1230bfdf_4_k_cu_a38f6d93_73704cute7productE
	.align		8
        /*0068*/ 	.dword	_ZN39_INTERNAL_1230bfdf_4_k_cu_a38f6d93_73704cute1_E
	.align		8
        /*0070*/ 	.dword	$str$25
	.align		8
        /*0078*/ 	.dword	$str$26
	.align		8
        /*0080*/ 	.dword	$str$27
	.align		8
        /*0088*/ 	.dword	$str$28


//--------------------- .text._ZN7cutlass13device_kernelINS_4gemm6kernel13GemmUniversalIN4cute5tupleIJiiiiEEENS1_10collective13CollectiveMmaINS1_35MainloopSm100TmaUmmaWarpSpecializedILi3ELi2ELi4ENS5_IJNS4_1CILi2EEESB_NSA_ILi1EEEEEEEENS5_IJNSA_ILi64EEESF_NSA_ILi128EEEEEENS_10bfloat16_tENS5_IJlSC_lEEESI_SJ_NS4_8TiledMMAINS4_8MMA_AtomIJNS4_20SM100_MMA_F16BF16_SSISI_SI_fLi64ELi64ELNS4_4UMMA5MajorE0ELSO_0ELNSN_7ScaleInE0ELSP_0EEEEEENS4_6LayoutINS5_IJSC_SC_SC_EEENS5_IJNSA_ILi0EEESU_SU_EEEEENS5_IJNS4_10UnderscoreESX_SX_EEEEENS4_23SM90_TMA_LOAD_MULTICASTENS4_14ComposedLayoutINS4_7SwizzleILi3ELi4ELi3EEENS4_18smem_ptr_flag_bitsILi16EEENSS_INS5_IJNSA_ILi8EEESF_EEENS5_IJSF_SC_EEEEEEEvNS4_8identityES10_S1A_vS1B_EENS_8epilogue10collective18CollectiveEpilogueINS1D_23Sm100TmaWarpSpecializedILi3ELi2ELi16ELb1ELb0EEEJSH_NS5_IJNSS_ISF_SC_EENSS_INSA_ILi32EEESC_EEEEESI_SJ_SI_SJ_NS1D_6fusion15FusionCallbacksIS1H_NS1M_17LinearCombinationISI_fSI_fLNS_15FloatRoundStyleE2EEESH_S1L_JEEENS4_5SM1004TMEM4LOAD26SM100_TMEM_LOAD_16dp256b4xENS4_13SM90_TMA_LOADENS11_INS12_ILi2ELi4ELi3EEES15_NSS_INS5_IJS16_S1J_EEENS5_IJS1J_SC_EEEEEEENS4_17SM75_U32x4_LDSM_NENS4_14SM90_TMA_STOREES21_NS4_17SM90_U32x4_STSM_NENS4_39AutoVectorizingCopyWithAssumedAlignmentILi128EEEEEEvvEEEEvNT_6ParamsE --------------------------
	.section	.text._ZN7cutlass13device_kernelINS_4gemm6kernel13GemmUniversalIN4cute5tupleIJiiiiEEENS1_10collective13CollectiveMmaINS1_35MainloopSm100TmaUmmaWarpSpecializedILi3ELi2ELi4ENS5_IJNS4_1CILi2EEESB_NSA_ILi1EEEEEEEENS5_IJNSA_ILi64EEESF_NSA_ILi128EEEEEENS_10bfloat16_tENS5_IJlSC_lEEESI_SJ_NS4_8TiledMMAINS4_8MMA_AtomIJNS4_20SM100_MMA_F16BF16_SSISI_SI_fLi64ELi64ELNS4_4UMMA5MajorE0ELSO_0ELNSN_7ScaleInE0ELSP_0EEEEEENS4_6LayoutINS5_IJSC_SC_SC_EEENS5_IJNSA_ILi0EEESU_SU_EEEEENS5_IJNS4_10UnderscoreESX_SX_EEEEENS4_23SM90_TMA_LOAD_MULTICASTENS4_14ComposedLayoutINS4_7SwizzleILi3ELi4ELi3EEENS4_18smem_ptr_flag_bitsILi16EEENSS_INS5_IJNSA_ILi8EEESF_EEENS5_IJSF_SC_EEEEEEEvNS4_8identityES10_S1A_vS1B_EENS_8epilogue10collective18CollectiveEpilogueINS1D_23Sm100TmaWarpSpecializedILi3ELi2ELi16ELb1ELb0EEEJSH_NS5_IJNSS_ISF_SC_EENSS_INSA_ILi32EEESC_EEEEESI_SJ_SI_SJ_NS1D_6fusion15FusionCallbacksIS1H_NS1M_17LinearCombinationISI_fSI_fLNS_15FloatRoundStyleE2EEESH_S1L_JEEENS4_5SM1004TMEM4LOAD26SM100_TMEM_LOAD_16dp256b4xENS4_13SM90_TMA_LOADENS11_INS12_ILi2ELi4ELi3EEES15_NSS_INS5_IJS16_S1J_EEENS5_IJS1J_SC_EEEEEEENS4_17SM75_U32x4_LDSM_NENS4_14SM90_TMA_STOREES21_NS4_17SM90_U32x4_STSM_NENS4_39AutoVectorizingCopyWithAssumedAlignmentILi128EEEEEEvvEEEEvNT_6ParamsE,"ax",@progbits
	.align	128
.text._ZN7cutlass13device_kernelINS_4gemm6kernel13GemmUniversalIN4cute5tupleIJiiiiEEENS1_10collective13CollectiveMmaINS1_35MainloopSm100TmaUmmaWarpSpecializedILi3ELi2ELi4ENS5_IJNS4_1CILi2EEESB_NSA_ILi1EEEEEEEENS5_IJNSA_ILi64EEESF_NSA_ILi128EEEEEENS_10bfloat16_tENS5_IJlSC_lEEESI_SJ_NS4_8TiledMMAINS4_8MMA_AtomIJNS4_20SM100_MMA_F16BF16_SSISI_SI_fLi64ELi64ELNS4_4UMMA5MajorE0ELSO_0ELNSN_7ScaleInE0ELSP_0EEEEEENS4_6LayoutINS5_IJSC_SC_SC_EEENS5_IJNSA_ILi0EEESU_SU_EEEEENS5_IJNS4_10UnderscoreESX_SX_EEEEENS4_23SM90_TMA_LOAD_MULTICASTENS4_14ComposedLayoutINS4_7SwizzleILi3ELi4ELi3EEENS4_18smem_ptr_flag_bitsILi16EEENSS_INS5_IJNSA_ILi8EEESF_EEENS5_IJSF_SC_EEEEEEEvNS4_8identityES10_S1A_vS1B_EENS_8epilogue10collective18CollectiveEpilogueINS1D_23Sm100TmaWarpSpecializedILi3ELi2ELi16ELb1ELb0EEEJSH_NS5_IJNSS_ISF_SC_EENSS_INSA_ILi32EEESC_EEEEESI_SJ_SI_SJ_NS1D_6fusion15FusionCallbacksIS1H_NS1M_17LinearCombinationISI_fSI_fLNS_15FloatRoundStyleE2EEESH_S1L_JEEENS4_5SM1004TMEM4LOAD26SM100_TMEM_LOAD_16dp256b4xENS4_13SM90_TMA_LOADENS11_INS12_ILi2ELi4ELi3EEES15_NSS_INS5_IJS16_S1J_EEENS5_IJS1J_SC_EEEEEEENS4_17SM75_U32x4_LDSM_NENS4_14SM90_TMA_STOREES21_NS4_17SM90_U32x4_STSM_NENS4_39AutoVectorizingCopyWithAssumedAlignmentILi128EEEEEEvvEEEEvNT_6ParamsE:
        .type           _ZN7cutlass13device_kernelINS_4gemm6kernel13GemmUniversalIN4cute5tupleIJiiiiEEENS1_10collective13CollectiveMmaINS1_35MainloopSm100TmaUmmaWarpSpecializedILi3ELi2ELi4ENS5_IJNS4_1CILi2EEESB_NSA_ILi1EEEEEEEENS5_IJNSA_ILi64EEESF_NSA_ILi128EEEEEENS_10bfloat16_tENS5_IJlSC_lEEESI_SJ_NS4_8TiledMMAINS4_8MMA_AtomIJNS4_20SM100_MMA_F16BF16_SSISI_SI_fLi64ELi64ELNS4_4UMMA5MajorE0ELSO_0ELNSN_7ScaleInE0ELSP_0EEEEEENS4_6LayoutINS5_IJSC_SC_SC_EEENS5_IJNSA_ILi0EEESU_SU_EEEEENS5_IJNS4_10UnderscoreESX_SX_EEEEENS4_23SM90_TMA_LOAD_MULTICASTENS4_14ComposedLayoutINS4_7SwizzleILi3ELi4ELi3EEENS4_18smem_ptr_flag_bitsILi16EEENSS_INS5_IJNSA_ILi8EEESF_EEENS5_IJSF_SC_EEEEEEEvNS4_8identityES10_S1A_vS1B_EENS_8epilogue10collective18CollectiveEpilogueINS1D_23Sm100TmaWarpSpecializedILi3ELi2ELi16ELb1ELb0EEEJSH_NS5_IJNSS_ISF_SC_EENSS_INSA_ILi32EEESC_EEEEESI_SJ_SI_SJ_NS1D_6fusion15FusionCallbacksIS1H_NS1M_17LinearCombinationISI_fSI_fLNS_15FloatRoundStyleE2EEESH_S1L_JEEENS4_5SM1004TMEM4LOAD26SM100_TMEM_LOAD_16dp256b4xENS4_13SM90_TMA_LOADENS11_INS12_ILi2ELi4ELi3EEES15_NSS_INS5_IJS16_S1J_EEENS5_IJS1J_SC_EEEEEEENS4_17SM75_U32x4_LDSM_NENS4_14SM90_TMA_STOREES21_NS4_17SM90_U32x4_STSM_NENS4_39AutoVectorizingCopyWithAssumedAlignmentILi128EEEEEEvvEEEEvNT_6ParamsE,@function
        .size           _ZN7cutlass13device_kernelINS_4gemm6kernel13GemmUniversalIN4cute5tupleIJiiiiEEENS1_10collective13CollectiveMmaINS1_35MainloopSm100TmaUmmaWarpSpecializedILi3ELi2ELi4ENS5_IJNS4_1CILi2EEESB_NSA_ILi1EEEEEEEENS5_IJNSA_ILi64EEESF_NSA_ILi128EEEEEENS_10bfloat16_tENS5_IJlSC_lEEESI_SJ_NS4_8TiledMMAINS4_8MMA_AtomIJNS4_20SM100_MMA_F16BF16_SSISI_SI_fLi64ELi64ELNS4_4UMMA5MajorE0ELSO_0ELNSN_7ScaleInE0ELSP_0EEEEEENS4_6LayoutINS5_IJSC_SC_SC_EEENS5_IJNSA_ILi0EEESU_SU_EEEEENS5_IJNS4_10UnderscoreESX_SX_EEEEENS4_23SM90_TMA_LOAD_MULTICASTENS4_14ComposedLayoutINS4_7SwizzleILi3ELi4ELi3EEENS4_18smem_ptr_flag_bitsILi16EEENSS_INS5_IJNSA_ILi8EEESF_EEENS5_IJSF_SC_EEEEEEEvNS4_8identityES10_S1A_vS1B_EENS_8epilogue10collective18CollectiveEpilogueINS1D_23Sm100TmaWarpSpecializedILi3ELi2ELi16ELb1ELb0EEEJSH_NS5_IJNSS_ISF_SC_EENSS_INSA_ILi32EEESC_EEEEESI_SJ_SI_SJ_NS1D_6fusion15FusionCallbacksIS1H_NS1M_17LinearCombinationISI_fSI_fLNS_15FloatRoundStyleE2EEESH_S1L_JEEENS4_5SM1004TMEM4LOAD26SM100_TMEM_LOAD_16dp256b4xENS4_13SM90_TMA_LOADENS11_INS12_ILi2ELi4ELi3EEES15_NSS_INS5_IJS16_S1J_EEENS5_IJS1J_SC_EEEEEEENS4_17SM75_U32x4_LDSM_NENS4_14SM90_TMA_STOREES21_NS4_17SM90_U32x4_STSM_NENS4_39AutoVectorizingCopyWithAssumedAlignmentILi128EEEEEEvvEEEEvNT_6ParamsE,(.L_x_162 - _ZN7cutlass13device_kernelINS_4gemm6kernel13GemmUniversalIN4cute5tupleIJiiiiEEENS1_10collective13CollectiveMmaINS1_35MainloopSm100TmaUmmaWarpSpecializedILi3ELi2ELi4ENS5_IJNS4_1CILi2EEESB_NSA_ILi1EEEEEEEENS5_IJNSA_ILi64EEESF_NSA_ILi128EEEEEENS_10bfloat16_tENS5_IJlSC_lEEESI_SJ_NS4_8TiledMMAINS4_8MMA_AtomIJNS4_20SM100_MMA_F16BF16_SSISI_SI_fLi64ELi64ELNS4_4UMMA5MajorE0ELSO_0ELNSN_7ScaleInE0ELSP_0EEEEEENS4_6LayoutINS5_IJSC_SC_SC_EEENS5_IJNSA_ILi0EEESU_SU_EEEEENS5_IJNS4_10UnderscoreESX_SX_EEEEENS4_23SM90_TMA_LOAD_MULTICASTENS4_14ComposedLayoutINS4_7SwizzleILi3ELi4ELi3EEENS4_18smem_ptr_flag_bitsILi16EEENSS_INS5_IJNSA_ILi8EEESF_EEENS5_IJSF_SC_EEEEEEEvNS4_8identityES10_S1A_vS1B_EENS_8epilogue10collective18CollectiveEpilogueINS1D_23Sm100TmaWarpSpecializedILi3ELi2ELi16ELb1ELb0EEEJSH_NS5_IJNSS_ISF_SC_EENSS_INSA_ILi32EEESC_EEEEESI_SJ_SI_SJ_NS1D_6fusion15FusionCallbacksIS1H_NS1M_17LinearCombinationISI_fSI_fLNS_15FloatRoundStyleE2EEESH_S1L_JEEENS4_5SM1004TMEM4LOAD26SM100_TMEM_LOAD_16dp256b4xENS4_13SM90_TMA_LOADENS11_INS12_ILi2ELi4ELi3EEES15_NSS_INS5_IJS16_S1J_EEENS5_IJS1J_SC_EEEEEEENS4_17SM75_U32x4_LDSM_NENS4_14SM90_TMA_STOREES21_NS4_17SM90_U32x4_STSM_NENS4_39AutoVectorizingCopyWithAssumedAlignmentILi128EEEEEEvvEEEEvNT_6ParamsE)
        .other          _ZN7cutlass13device_kernelINS_4gemm6kernel13GemmUniversalIN4cute5tupleIJiiiiEEENS1_10collective13CollectiveMmaINS1_35MainloopSm100TmaUmmaWarpSpecializedILi3ELi2ELi4ENS5_IJNS4_1CILi2EEESB_NSA_ILi1EEEEEEEENS5_IJNSA_ILi64EEESF_NSA_ILi128EEEEEENS_10bfloat16_tENS5_IJlSC_lEEESI_SJ_NS4_8TiledMMAINS4_8MMA_AtomIJNS4_20SM100_MMA_F16BF16_SSISI_SI_fLi64ELi64ELNS4_4UMMA5MajorE0ELSO_0ELNSN_7ScaleInE0ELSP_0EEEEEENS4_6LayoutINS5_IJSC_SC_SC_EEENS5_IJNSA_ILi0EEESU_SU_EEEEENS5_IJNS4_10UnderscoreESX_SX_EEEEENS4_23SM90_TMA_LOAD_MULTICASTENS4_14ComposedLayoutINS4_7SwizzleILi3ELi4ELi3EEENS4_18smem_ptr_flag_bitsILi16EEENSS_INS5_IJNSA_ILi8EEESF_EEENS5_IJSF_SC_EEEEEEEvNS4_8identityES10_S1A_vS1B_EENS_8epilogue10collective18CollectiveEpilogueINS1D_23Sm100TmaWarpSpecializedILi3ELi2ELi16ELb1ELb0EEEJSH_NS5_IJNSS_ISF_SC_EENSS_INSA_ILi32EEESC_EEEEESI_SJ_SI_SJ_NS1D_6fusion15FusionCallbacksIS1H_NS1M_17LinearCombinationISI_fSI_fLNS_15FloatRoundStyleE2EEESH_S1L_JEEENS4_5SM1004TMEM4LOAD26SM100_TMEM_LOAD_16dp256b4xENS4_13SM90_TMA_LOADENS11_INS12_ILi2ELi4ELi3EEES15_NSS_INS5_IJS16_S1J_EEENS5_IJS1J_SC_EEEEEEENS4_17SM75_U32x4_LDSM_NENS4_14SM90_TMA_STOREES21_NS4_17SM90_U32x4_STSM_NENS4_39AutoVectorizingCopyWithAssumedAlignmentILi128EEEEEEvvEEEEvNT_6ParamsE,@"STO_CUDA_ENTRY STV_DEFAULT"
_ZN7cutlass13device_kernelINS_4gemm6kernel13GemmUniversalIN4cute5tupleIJiiiiEEENS1_10collective13CollectiveMmaINS1_35MainloopSm100TmaUmmaWarpSpecializedILi3ELi2ELi4ENS5_IJNS4_1CILi2EEESB_NSA_ILi1EEEEEEEENS5_IJNSA_ILi64EEESF_NSA_ILi128EEEEEENS_10bfloat16_tENS5_IJlSC_lEEESI_SJ_NS4_8TiledMMAINS4_8MMA_AtomIJNS4_20SM100_MMA_F16BF16_SSISI_SI_fLi64ELi64ELNS4_4UMMA5MajorE0ELSO_0ELNSN_7ScaleInE0ELSP_0EEEEEENS4_6LayoutINS5_IJSC_SC_SC_EEENS5_IJNSA_ILi0EEESU_SU_EEEEENS5_IJNS4_10UnderscoreESX_SX_EEEEENS4_23SM90_TMA_LOAD_MULTICASTENS4_14ComposedLayoutINS4_7SwizzleILi3ELi4ELi3EEENS4_18smem_ptr_flag_bitsILi16EEENSS_INS5_IJNSA_ILi8EEESF_EEENS5_IJSF_SC_EEEEEEEvNS4_8identityES10_S1A_vS1B_EENS_8epilogue10collective18CollectiveEpilogueINS1D_23Sm100TmaWarpSpecializedILi3ELi2ELi16ELb1ELb0EEEJSH_NS5_IJNSS_ISF_SC_EENSS_INSA_ILi32EEESC_EEEEESI_SJ_SI_SJ_NS1D_6fusion15FusionCallbacksIS1H_NS1M_17LinearCombinationISI_fSI_fLNS_15FloatRoundStyleE2EEESH_S1L_JEEENS4_5SM1004TMEM4LOAD26SM100_TMEM_LOAD_16dp256b4xENS4_13SM90_TMA_LOADENS11_INS12_ILi2ELi4ELi3EEES15_NSS_INS5_IJS16_S1J_EEENS5_IJS1J_SC_EEEEEEENS4_17SM75_U32x4_LDSM_NENS4_14SM90_TMA_STOREES21_NS4_17SM90_U32x4_STSM_NENS4_39AutoVectorizingCopyWithAssumedAlignmentILi128EEEEEEvvEEEEvNT_6ParamsE:
[----:B------:R-:W1:Y:S01]  /*0000*/  LDC R1, c[0x0][0x37c] ;  /* 0x0000df00ff017b82 */ /* 0x000e620000000800 */
[----:B------:R-:W2:Y:S01]  /*0010*/  S2R R55, SR_TID.X ;  /* 0x0000000000377919 */ /* 0x000ea20000002100 */
[----:B------:R-:W3:Y:S01]  /*0020*/  LDCU.64 UR8, c[0x0][0x890] ;  /* 0x00011200ff0877ac */ /* 0x000ee20008000a00 */
[----:B------:R-:W-:Y:S02]  /*0030*/  PRMT R45, RZ, 0x7610, R45 ;  /* 0x00007610ff2d7816 */ /* 0x000fe4000000002d */
[----:B------:R-:W-:Y:S01]  /*0040*/  ELECT P4, URZ, PT ;  /* 0x0000000000ff782f */ /* 0x000fe20003880000 */
[----:B---3--:R-:W-:-:S04]  /*0050*/  UISETP.NE.U32.AND UP0, UPT, UR8, URZ, UPT ;  /* 0x000000ff0800728c */ /* 0x008fc8000bf05070 */
[----:B------:R-:W-:Y:S01]  /*0060*/  UISETP.NE.AND.EX UP0, UPT, UR9, URZ, UPT, UP0 ;  /* 0x000000ff0900728c */ /* 0x000fe2000bf05300 */
[----:B--2---:R-:W-:-:S05]  /*0070*/  SHF.R.U32.HI R46, RZ, 0x5, R55 ;  /* 0x00000005ff2e7819 */ /* 0x004fca0000011637 */
[----:B------:R-:W2:Y:S02]  /*0080*/  SHFL.IDX PT, R0, R46, RZ, 0x1f ;  /* 0x00001fff2e007589 */ /* 0x000ea400000e0000 */
[----:B--2---:R-:W-:Y:S01]  /*0090*/  R2UR UR22, R0 ;  /* 0x00000000001672ca */ /* 0x004fe200000e0000 */
[----:B-1----:R-:W-:-:S14]  /*00a0*/  BRA.U UP0, `(.L_x_0) ;  /* 0x0000000100307547 */ /* 0x002fdc000b800000 */
[----:B------:R-:W1:Y:S02]  /*00b0*/  LDCU.64 UR4, c[0x0][0x888] ;  /* 0x00011100ff0477ac */ /* 0x000e640008000a00 */
[----:B-1----:R-:W-:-:S04]  /*00c0*/  UISETP.NE.U32.AND UP0, UPT, UR4, URZ, UPT ;  /* 0x000000ff0400728c */ /* 0x002fc8000bf05070 */
[----:B------:R-:W-:-:S09]  /*00d0*/  UISETP.NE.AND.EX UP0, UPT, UR5, URZ, UPT, UP0 ;  /* 0x000000ff0500728c */ /* 0x000fd2000bf05300 */
[----:B------:R-:W-:Y:S05]  /*00e0*/  BRA.U !UP0, `(.L_x_1) ;  /* 0x0000000108147547 */ /* 0x000fea000b800000 */
[----:B------:R-:W1:Y:S01]  /*00f0*/  LDC.64 R26, c[0x0][0x888] ;  /* 0x00022200ff1a7b82 */ /* 0x000e620000000a00 */
[----:B------:R-:W1:Y:S02]  /*0100*/  LDCU.64 UR4, c[0x0][0x358] ;  /* 0x00006b00ff0477ac */ /* 0x000e640008000a00 */
[----:B-1----:R1:W5:Y:S01]  /*0110*/  LDG.E R26, desc[UR4][R26.64] ;  /* 0x000000041a1a7981 */ /* 0x002362000c1e1900 */
[----:B------:R-:W-:Y:S01]  /*0120*/  HFMA2 R45, -RZ, RZ, 0, 5.9604644775390625e-08 ;  /* 0x00000001ff2d7431 */ /* 0x000fe200000001ff */
[----:B------:R-:W-:Y:S05]  /*0130*/  BRA `(.L_x_0) ;  /* 0x00000000000c7947 */ /* 0x000fea0003800000 */
.L_x_1:
[----:B------:R-:W1:Y:S01]  /*0140*/  LDCU UR4, c[0x0][0x880] ;  /* 0x00011000ff0477ac */ /* 0x000e620008000800 */
[----:B------:R-:W-:Y:S01]  /*0150*/  HFMA2 R45, -RZ, RZ, 0, 5.9604644775390625e-08 ;  /* 0x00000001ff2d7431 */ /* 0x000fe200000001ff */
[----:B-1----:R-:W-:-:S07]  /*0160*/  MOV R26, UR4 ;  /* 0x00000004001a7c02 */ /* 0x002fce0008000f00 */
.L_x_0:
[----:B------:R-:W2:Y:S02]  /*0170*/  LDCU.64 UR4, c[0x0][0x8b0] ;  /* 0x00011600ff0477ac */ /* 0x000ea40008000a00 */
[----:B--2---:R-:W-:-:S04]  /*0180*/  UISETP.NE.U32.AND UP0, UPT, UR4, URZ, UPT ;  /* 0x000000ff0400728c */ /* 0x004fc8000bf05070 */
[----:B------:R-:W-:-:S09]  /*0190*/  UISETP.NE.AND.EX UP0, UPT, UR5, URZ, UPT, UP0 ;  /* 0x000000ff0500728c */ /* 0x000fd2000bf05300 */
[----:B------:R-:W-:Y:S05]  /*01a0*/  BRA.U UP0, `(.L_x_2) ;  /* 0x0000000100287547 */ /* 0x000fea000b800000 */
[----:B------:R-:W2:Y:S02]  /*01b0*/  LDCU.64 UR4, c[0x0][0x8a8] ;  /* 0x00011500ff0477ac */ /* 0x000ea40008000a00 */
[----:B--2---:R-:W-:-:S04]  /*01c0*/  UISETP.NE.U32.AND UP0, UPT, UR4, URZ, UPT ;  /* 0x000000ff0400728c */ /* 0x004fc8000bf05070 */
[----:B------:R-:W-:-:S09]  /*01d0*/  UISETP.NE.AND.EX UP0, UPT, UR5, URZ, UPT, UP0 ;  /* 0x000000ff0500728c */ /* 0x000fd2000bf05300 */
[----:B------:R-:W-:Y:S05]  /*01e0*/  BRA.U !UP0, `(.L_x_3) ;  /* 0x0000000108107547 */ /* 0x000fea000b800000 */
[----:B------:R-:W2:Y:S01]  /*01f0*/  LDC.64 R24, c[0x0][0x8a8] ;  /* 0x00022a00ff187b82 */ /* 0x000ea20000000a00 */
[----:B------:R-:W2:Y:S02]  /*0200*/  LDCU.64 UR4, c[0x0][0x358] ;  /* 0x00006b00ff0477ac */ /* 0x000ea40008000a00 */
[----:B--2---:R2:W5:Y:S01]  /*0210*/  LDG.E R24, desc[UR4][R24.64] ;  /* 0x0000000418187981 */ /* 0x004562000c1e1900 */
[----:B------:R-:W-:Y:S05]  /*0220*/  BRA `(.L_x_2) ;  /* 0x0000000000087947 */ /* 0x000fea0003800000 */
.L_x_3:
[----:B------:R-:W2:Y:S02]  /*0230*/  LDCU UR4, c[0x0][0x8a0] ;  /* 0x00011400ff0477ac */ /* 0x000ea40008000800 */
[----:B--2---:R-:W-:Y:S02]  /*0240*/  MOV R24, UR4 ;  /* 0x0000000400187c02 */ /* 0x004fe40008000f00 */
.L_x_2:
[----:B------:R-:W-:Y:S01]  /*0250*/  IMAD.U32 R0, RZ, RZ, UR22 ;  /* 0x00000016ff007e24 */ /* 0x000fe2000f8e00ff */
[----:B------:R-:W-:Y:S04]  /*0260*/  BSSY.RECONVERGENT B0, `(.L_x_4) ;  /* 0x000000c000007945 */ /* 0x000fe80003800200 */
[C---:B------:R-:W-:Y:S02]  /*0270*/  ISETP.NE.OR P1, PT, R0.reuse, 0x1, !P4 ;  /* 0x000000010000780c */ /* 0x040fe40006725670 */
[----:B------:R-:W-:-:S11]  /*0280*/  ISETP.NE.OR P0, PT, R0, 0x3, !P4 ;  /* 0x000000030000780c */ /* 0x000fd60006705670 */
[----:B------:R-:W-:Y:S05]  /*0290*/  @P1 BRA `(.L_x_5) ;  /* 0x0000000000201947 */ /* 0x000fea0003800000 */
[----:B------:R-:W3:Y:S02]  /*02a0*/  LDCU.64 UR4, c[0x0][0x348] ;  /* 0x00006900ff0477ac */ /* 0x000ee40008000a00 */
[----:B---3--:R-:W-:Y:S02]  /*02b0*/  UIADD3 UR6, UP1, UPT, UR4, 0x80, URZ ;  /* 0x0000008004067890 */ /* 0x008fe4000ff3e0ff */
[----:B------:R-:W-:Y:S02]  /*02c0*/  UIADD3 UR4, UP0, UPT, UR4, 0x180, URZ ;  /* 0x0000018004047890 */ /* 0x000fe4000ff1e0ff */
[----:B------:R-:W-:Y:S02]  /*02d0*/  UIADD3.X UR7, UPT, UPT, URZ, UR5, URZ, UP1, !UPT ;  /* 0x00000005ff077290 */ /* 0x000fe40008ffe4ff */
[----:B------:R-:W-:-:S07]  /*02e0*/  UIADD3.X UR5, UPT, UPT, URZ, UR5, URZ, UP0, !UPT ;  /* 0x00000005ff057290 */ /* 0x000fce00087fe4ff */
[----:B------:R3:W-:Y:S02]  /*02f0*/  UTMACCTL.PF [UR6] ;  /* 0x00000000060079b9 */ /* 0x0007e40008040000 */
[----:B------:R3:W-:Y:S02]  /*0300*/  UTMACCTL.PF [UR4] ;  /* 0x00000000040079b9 */ /* 0x0007e40008040000 */
[----:B---3--:R-:W-:Y:S01]  /*0310*/  NOP ;  /* 0x0000000000007918 */ /* 0x008fe20000000000 */
.L_x_5:
[----:B------:R-:W-:Y:S05]  /*0320*/  BSYNC.RECONVERGENT B0 ;  /* 0x0000000000007941 */ /* 0x000fea0003800200 */
.L_x_4:
[----:B------:R-:W-:Y:S04]  /*0330*/  BSSY.RECONVERGENT B0, `(.L_x_6) ;  /* 0x000000a000007945 */ /* 0x000fe80003800200 */
        /* <DEDUP_REMOVED lines=9> */
.L_x_7:
[----:B------:R-:W-:Y:S05]  /*03d0*/  BSYNC.RECONVERGENT B0 ;  /* 0x0000000000007941 */ /* 0x000fea0003800200 */
.L_x_6:
[----:B------:R-:W3:Y:S01]  /*03e0*/  LDCU.64 UR4, c[0x0][0x888] ;  /* 0x00011100ff0477ac */ /* 0x000ee20008000a00 */
[----:B------:R-:W-:Y:S02]  /*03f0*/  UISETP.EQ.U32.AND UP1, UPT, UR8, URZ, UPT ;  /* 0x000000ff0800728c */ /* 0x000fe4000bf22070 */
[----:B------:R-:W-:Y:S02]  /*0400*/  UPLOP3.LUT UP3, UPT, UPT, UPT, UPT, 0x80, 0x8 ;  /* 0x000000000008789c */ /* 0x000fe40003f6f070 */
[----:B---3--:R-:W-:-:S04]  /*0410*/  UISETP.NE.U32.AND UP0, UPT, UR4, URZ, UPT ;  /* 0x000000ff0400728c */ /* 0x008fc8000bf05070 */
[----:B------:R-:W-:-:S04]  /*0420*/  UISETP.NE.AND.EX UP0, UPT, UR5, URZ, UPT, UP0 ;  /* 0x000000ff0500728c */ /* 0x000fc8000bf05300 */
[----:B------:R-:W-:-:S04]  /*0430*/  UISETP.EQ.OR.EX UP2, UPT, UR9, URZ, !UP0, UP1 ;  /* 0x000000ff0900728c */ /* 0x000fc8000c742710 */
[----:B------:R-:W-:-:S06]  /*0440*/  UP2UR UR4, UPR, URZ, 0x4 ;  /* 0x00000004ff047883 */ /* 0x000fcc0008000000 */
[----:B------:R-:W-:Y:S01]  /*0450*/  MOV R49, UR4 ;  /* 0x0000000400317c02 */ /* 0x000fe20008000f00 */
[----:B------:R-:W-:Y:S06]  /*0460*/  BRA.U !UP2, `(.L_x_8) ;  /* 0x000000010a207547 */ /* 0x000fec000b800000 */
[----:B------:R-:W-:Y:S01]  /*0470*/  UISETP.NE.U32.AND UP1, UPT, UR8, URZ, UPT ;  /* 0x000000ff0800728c */ /* 0x000fe2000bf25070 */
[----:B-----5:R-:W-:Y:S01]  /*0480*/  FSETP.NEU.AND P0, PT, R26, RZ, PT ;  /* 0x000000ff1a00720b */ /* 0x020fe20003f0d000 */
[----:B------:R-:W-:Y:S02]  /*0490*/  USEL UR4, URZ, 0xffffffff, UP0 ;  /* 0xffffffffff047887 */ /* 0x000fe40008000000 */
[----:B------:R-:W-:-:S10]  /*04a0*/  UISETP.NE.AND.EX UP1, UPT, UR9, URZ, UPT, UP1 ;  /* 0x000000ff0900728c */ /* 0x000fd4000bf25310 */
[----:B------:R-:W-:Y:S01]  /*04b0*/  VOTEU.ANY UP0, P0 ;  /* 0x0000000000ff7886 */ /* 0x000fe20000000100 */
[----:B------:R-:W-:-:S04]  /*04c0*/  @!UP1 USEL UR4, URZ, 0xffffffff, UP0 ;  /* 0xffffffffff049887 */ /* 0x000fc80008000000 */
[----:B------:R-:W-:-:S04]  /*04d0*/  ULOP3.LUT UR4, UR4, 0x1, URZ, 0xc0, !UPT ;  /* 0x0000000104047892 */ /* 0x000fc8000f8ec0ff */
[----:B------:R-:W-:-:S11]  /*04e0*/  UISETP.NE.U32.AND UP3, UPT, UR4, 0x1, UPT ;  /* 0x000000010400788c */ /* 0x000fd6000bf65070 */
.L_x_8:
[----:B------:R-:W3:Y:S01]  /*04f0*/  SHFL.IDX PT, R2, R46, RZ, 0x1f ;  /* 0x00001fff2e027589 */ /* 0x000ee200000e0000 */
[----:B------:R-:W-:-:S04]  /*0500*/  UISETP.NE.AND UP0, UPT, UR22, 0x2, UPT ;  /* 0x000000021600788c */ /* 0x000fc8000bf05270 */
[----:B------:R-:W-:Y:S01]  /*0510*/  USEL UR37, URZ, 0x1, UP0 ;  /* 0x00000001ff257887 */ /* 0x000fe20008000000 */
[----:B---3--:R-:W-:-:S13]  /*0520*/  ISETP.NE.AND P0, PT, R2, RZ, PT ;  /* 0x000000ff0200720c */ /* 0x008fda0003f05270 */
[----:B------:R-:W-:Y:S05]  /*0530*/  @P0 BRA `(.L_x_9) ;  /* 0x0000000000500947 */ /* 0x000fea0003800000 */
[----:B------:R-:W3:Y:S01]  /*0540*/  S2UR UR4, SR_CgaCtaId ;  /* 0x00000000000479c3 */ /* 0x000ee20000008800 */
[----:B------:R-:W-:Y:S01]  /*0550*/  UMOV UR5, 0x400 ;  /* 0x0000040000057882 */ /* 0x000fe20000000000 */
[----:B------:R-:W-:Y:S01]  /*0560*/  UMOV UR8, 0x1 ;  /* 0x0000000100087882 */ /* 0x000fe20000000000 */
[----:B------:R-:W-:Y:S01]  /*0570*/  UMOV UR6, 0x3 ;  /* 0x0000000300067882 */ /* 0x000fe20000000000 */
[----:B------:R-:W-:-:S04]  /*0580*/  UIADD3 UR8, UPT, UPT, -UR8, 0x100000, URZ ;  /* 0x0010000008087890 */ /* 0x000fc8000fffe1ff */
[----:B------:R-:W-:Y:S02]  /*0590*/  USHF.L.U32 UR9, UR8, 0xb, URZ ;  /* 0x0000000b08097899 */ /* 0x000fe400080006ff */
[----:B------:R-:W-:Y:S02]  /*05a0*/  USHF.L.U32 UR8, UR8, 0x1, URZ ;  /* 0x0000000108087899 */ /* 0x000fe400080006ff */
[----:B------:R-:W-:-:S04]  /*05b0*/  UIADD3 UR6, UPT, UPT, -UR6, 0x100000, URZ ;  /* 0x0010000006067890 */ /* 0x000fc8000fffe1ff */
[----:B------:R-:W-:Y:S02]  /*05c0*/  USHF.L.U32 UR7, UR6, 0xb, URZ ;  /* 0x0000000b06077899 */ /* 0x000fe400080006ff */
[----:B------:R-:W-:Y:S01]  /*05d0*/  USHF.L.U32 UR6, UR6, 0x1, URZ ;  /* 0x0000000106067899 */ /* 0x000fe200080006ff */
[----:B------:R-:W-:Y:S01]  /*05e0*/  ELECT P0, URZ, PT ;  /* 0x0000000000ff782f */ /* 0x000fe20003800000 */
[----:B---3--:R-:W-:Y:S01]  /*05f0*/  ULEA UR4, UR4, UR5, 0x18 ;  /* 0x0000000504047291 */ /* 0x008fe2000f8ec0ff */
[----:B------:R-:W3:Y:S11]  /*0600*/  FENCE.VIEW.ASYNC.S ;  /* 0x00000000000073c6 */ /* 0x000ef60000000000 */
[----:B---3--:R3:W4:Y:S01]  /*0610*/  SYNCS.EXCH.64 URZ, [UR4], UR8 ;  /* 0x0000000804ff75b2 */ /* 0x0087220008000100 */
[----:B------:R3:W1:Y:S01]  /*0620*/  SYNCS.EXCH.64 URZ, [UR4+0x18], UR6 ;  /* 0x0000180604ff75b2 */ /* 0x0006620008000100 */
[----:B------:R3:W1:Y:S01]  /*0630*/  SYNCS.EXCH.64 URZ, [UR4+0x8], UR8 ;  /* 0x0000080804ff75b2 */ /* 0x0006620008000100 */
[----:B------:R3:W1:Y:S01]  /*0640*/  SYNCS.EXCH.64 URZ, [UR4+0x20], UR6 ;  /* 0x0000200604ff75b2 */ /* 0x0006620008000100 */
[----:B------:R3:W1:Y:S01]  /*0650*/  SYNCS.EXCH.64 URZ, [UR4+0x10], UR8 ;  /* 0x0000100804ff75b2 */ /* 0x0006620008000100 */
[----:B------:R3:W1:Y:S01]  /*0660*/  SYNCS.EXCH.64 URZ, [UR4+0x28], UR6 ;  /* 0x0000280604ff75b2 */ /* 0x0006620008000100 */
[----:B------:R-:W-:Y:S01]  /*0670*/  NOP ;  /* 0x0000000000007918 */ /* 0x000fe20000000000 */
.L_x_9:
[----:B------:R-:W2:Y:S01]  /*0680*/  SHFL.IDX PT, R2, R46, RZ, 0x1f ;  /* 0x00001fff2e027589 */ /* 0x000ea200000e0000 */
[----:B------:R-:W-:Y:S01]  /*0690*/  NOP ;  /* 0x0000000000007918 */ /* 0x000fe20000000000 */
[----:B--2---:R-:W-:-:S13]  /*06a0*/  ISETP.NE.AND P0, PT, R2, 0x1, PT ;  /* 0x000000010200780c */ /* 0x004fda0003f05270 */
[----:B------:R-:W-:Y:S05]  /*06b0*/  @P0 BRA `(.L_x_10) ;  /* 0x0000000000500947 */ /* 0x000fea0003800000 */
[----:B---3--:R-:W2:Y:S01]  /*06c0*/  S2UR UR4, SR_CgaCtaId ;  /* 0x00000000000479c3 */ /* 0x008ea20000008800 */
        /* <DEDUP_REMOVED lines=10> */
[----:B--2---:R-:W-:Y:S01]  /*0770*/  ULEA UR4, UR4, UR5, 0x18 ;  /* 0x0000000504047291 */ /* 0x004fe2000f8ec0ff */
[----:B------:R-:W2:Y:S11]  /*0780*/  FENCE.VIEW.ASYNC.S ;  /* 0x00000000000073c6 */ /* 0x000eb60000000000 */
[----:B--2---:R2:W3:Y:S01]  /*0790*/  SYNCS.EXCH.64 URZ, [UR4+0x30], UR8 ;  /* 0x0000300804ff75b2 */ /* 0x0044e20008000100 */
[----:B------:R2:W1:Y:S01]  /*07a0*/  SYNCS.EXCH.64 URZ, [UR4+0x48], UR6 ;  /* 0x0000480604ff75b2 */ /* 0x0004620008000100 */
[----:B------:R2:W1:Y:S01]  /*07b0*/  SYNCS.EXCH.64 URZ, [UR4+0x38], UR8 ;  /* 0x0000380804ff75b2 */ /* 0x0004620008000100 */
[----:B------:R2:W1:Y:S01]  /*07c0*/  SYNCS.EXCH.64 URZ, [UR4+0x50], UR6 ;  /* 0x0000500604ff75b2 */ /* 0x0004620008000100 */
[----:B------:R2:W1:Y:S01]  /*07d0*/  SYNCS.EXCH.64 URZ, [UR4+0x40], UR8 ;  /* 0x0000400804ff75b2 */ /* 0x0004620008000100 */
[----:B------:R2:W1:Y:S01]  /*07e0*/  SYNCS.EXCH.64 URZ, [UR4+0x58], UR6 ;  /* 0x0000580604ff75b2 */ /* 0x0004620008000100 */
[----:B------:R-:W-:Y:S01]  /*07f0*/  NOP ;  /* 0x0000000000007918 */ /* 0x000fe20000000000 */
.L_x_10:
[----:B------:R-:W4:Y:S01]  /*0800*/  SHFL.IDX PT, R2, R46, RZ, 0x1f ;  /* 0x00001fff2e027589 */ /* 0x000f2200000e0000 */
[----:B------:R-:W-:Y:S01]  /*0810*/  NOP ;  /* 0x0000000000007918 */ /* 0x000fe20000000000 */
[----:B----4-:R-:W-:-:S13]  /*0820*/  ISETP.NE.AND P0, PT, R2, 0x3, PT ;  /* 0x000000030200780c */ /* 0x010fda0003f05270 */
[----:B------:R-:W-:Y:S05]  /*0830*/  @P0 BRA `(.L_x_11) ;  /* 0x0000000000300947 */ /* 0x000fea0003800000 */
[----:B--23--:R-:W2:Y:S01]  /*0840*/  S2UR UR6, SR_CgaCtaId ;  /* 0x00000000000679c3 */ /* 0x00cea20000008800 */
[----:B------:R-:W-:Y:S01]  /*0850*/  UMOV UR4, 0x400 ;  /* 0x0000040000047882 */ /* 0x000fe20000000000 */
[----:B------:R-:W-:Y:S01]  /*0860*/  UMOV UR5, 0x20 ;  /* 0x0000002000057882 */ /* 0x000fe20000000000 */
[----:B------:R-:W-:Y:S01]  /*0870*/  ELECT P0, URZ, PT ;  /* 0x0000000000ff782f */ /* 0x000fe20003800000 */
[----:B--2---:R-:W-:Y:S02]  /*0880*/  ULEA UR6, UR6, UR4, 0x18 ;  /* 0x0000000406067291 */ /* 0x004fe4000f8ec0ff */
[----:B------:R-:W-:-:S04]  /*0890*/  UIADD3 UR4, UPT, UPT, -UR5, 0x100000, URZ ;  /* 0x0010000005047890 */ /* 0x000fc8000fffe1ff */
[----:B------:R-:W-:Y:S02]  /*08a0*/  USHF.L.U32 UR5, UR4, 0xb, URZ ;  /* 0x0000000b04057899 */ /* 0x000fe400080006ff */
[----:B------:R-:W-:Y:S01]  /*08b0*/  USHF.L.U32 UR4, UR4, 0x1, URZ ;  /* 0x0000000104047899 */ /* 0x000fe200080006ff */
[----:B------:R-:W2:Y:S11]  /*08c0*/  FENCE.VIEW.ASYNC.S ;  /* 0x00000000000073c6 */ /* 0x000eb60000000000 */
[----:B--2---:R4:W2:Y:S01]  /*08d0*/  SYNCS.EXCH.64 URZ, [UR6+0x60], UR4 ;  /* 0x0000600406ff75b2 */ /* 0x0048a20008000100 */
[----:B------:R4:W3:Y:S02]  /*08e0*/  SYNCS.EXCH.64 URZ, [UR6+0x68], UR4 ;  /* 0x0000680406ff75b2 */ /* 0x0008e40008000100 */
[----:B----4-:R-:W-:Y:S01]  /*08f0*/  NOP ;  /* 0x0000000000007918 */ /* 0x010fe20000000000 */
.L_x_11:
[----:B------:R-:W4:Y:S01]  /*0900*/  SHFL.IDX PT, R2, R46, RZ, 0x1f ;  /* 0x00001fff2e027589 */ /* 0x000f2200000e0000 */
[----:B------:R-:W-:Y:S01]  /*0910*/  NOP ;  /* 0x0000000000007918 */ /* 0x000fe20000000000 */
[----:B----4-:R-:W-:-:S13]  /*0920*/  ISETP.NE.AND P0, PT, R2, 0x4, PT ;  /* 0x000000040200780c */ /* 0x010fda0003f05270 */
[----:B------:R-:W-:Y:S05]  /*0930*/  @P0 BRA `(.L_x_12) ;  /* 0x00000000004c0947 */ /* 0x000fea0003800000 */
[----:B--23--:R-:W2:Y:S01]  /*0940*/  S2UR UR6, SR_CgaCtaId ;  /* 0x00000000000679c3 */ /* 0x00cea20000008800 */
[----:B------:R-:W-:Y:S01]  /*0950*/  UMOV UR4, 0x3a0 ;  /* 0x000003a000047882 */ /* 0x000fe20000000000 */
[----:B------:R-:W-:Y:S01]  /*0960*/  UMOV UR5, 0x400 ;  /* 0x0000040000057882 */ /* 0x000fe20000000000 */
[----:B------:R-:W-:Y:S01]  /*0970*/  USEL UR4, UR4, 0x320, UP3 ;  /* 0x0000032004047887 */ /* 0x000fe20009800000 */
[----:B------:R-:W-:Y:S01]  /*0980*/  UMOV UR8, 0x1 ;  /* 0x0000000100087882 */ /* 0x000fe20000000000 */
[----:B------:R-:W-:Y:S01]  /*0990*/  ELECT P0, URZ, PT ;  /* 0x0000000000ff782f */ /* 0x000fe20003800000 */
[----:B------:R-:W-:-:S04]  /*09a0*/  UIADD3 UR8, UPT, UPT, -UR8, 0x100000, URZ ;  /* 0x0010000008087890 */ /* 0x000fc8000fffe1ff */
[----:B------:R-:W-:Y:S02]  /*09b0*/  USHF.L.U32 UR9, UR8, 0xb, URZ ;  /* 0x0000000b08097899 */ /* 0x000fe400080006ff */
[----:B------:R-:W-:Y:S02]  /*09c0*/  USHF.L.U32 UR8, UR8, 0x1, URZ ;  /* 0x0000000108087899 */ /* 0x000fe400080006ff */
[----:B--2---:R-:W-:Y:S02]  /*09d0*/  ULEA UR6, UR6, UR5, 0x18 ;  /* 0x0000000506067291 */ /* 0x004fe4000f8ec0ff */
[----:B------:R-:W-:-:S04]  /*09e0*/  UIADD3 UR4, UPT, UPT, -UR4, 0x100000, URZ ;  /* 0x0010000004047890 */ /* 0x000fc8000fffe1ff */
[----:B------:R-:W-:Y:S02]  /*09f0*/  USHF.L.U32 UR5, UR4, 0xb, URZ ;  /* 0x0000000b04057899 */ /* 0x000fe400080006ff */
[----:B------:R-:W-:Y:S01]  /*0a00*/  USHF.L.U32 UR4, UR4, 0x1, URZ ;  /* 0x0000000104047899 */ /* 0x000fe200080006ff */
[----:B------:R-:W2:Y:S03]  /*0a10*/  FENCE.VIEW.ASYNC.S ;  /* 0x00000000000073c6 */ /* 0x000ea60000000000 */
[----:B--2---:R4:W2:Y:S08]  /*0a20*/  SYNCS.EXCH.64 URZ, [UR6+0x70], UR8 ;  /* 0x0000700806ff75b2 */ /* 0x0048b00008000100 */
[----:B------:R4:W3:Y:S01]  /*0a30*/  SYNCS.EXCH.64 URZ, [UR6+0x80], UR4 ;  /* 0x0000800406ff75b2 */ /* 0x0008e20008000100 */
[----:B------:R4:W1:Y:S01]  /*0a40*/  SYNCS.EXCH.64 URZ, [UR6+0x78], UR8 ;  /* 0x0000780806ff75b2 */ /* 0x0008620008000100 */
[----:B------:R4:W1:Y:S02]  /*0a50*/  SYNCS.EXCH.64 URZ, [UR6+0x88], UR4 ;  /* 0x0000880406ff75b2 */ /* 0x0008640008000100 */
[----:B----4-:R-:W-:Y:S01]  /*0a60*/  NOP ;  /* 0x0000000000007918 */ /* 0x010fe20000000000 */
.L_x_12:
[----:B------:R-:W4:Y:S01]  /*0a70*/  SHFL.IDX PT, R2, R46, RZ, 0x1f ;  /* 0x00001fff2e027589 */ /* 0x000f2200000e0000 */
[----:B------:R-:W-:Y:S01]  /*0a80*/  NOP ;  /* 0x0000000000007918 */ /* 0x000fe20000000000 */
[----:B----4-:R-:W-:-:S13]  /*0a90*/  ISETP.NE.AND P0, PT, R2, 0x5, PT ;  /* 0x000000050200780c */ /* 0x010fda0003f05270 */
[----:B------:R-:W-:Y:S05]  /*0aa0*/  @P0 BRA `(.L_x_13) ;  /* 0x0000000000580947 */ /* 0x000fea0003800000 */
[----:B--23--:R-:W2:Y:S01]  /*0ab0*/  S2UR UR4, SR_CgaCtaId ;  /* 0x00000000000479c3 */ /* 0x00cea20000008800 */
        /* <DEDUP_REMOVED lines=12> */
[----:B--2---:R4:W2:Y:S01]  /*0b80*/  SYNCS.EXCH.64 URZ, [UR4+0x90], UR8 ;  /* 0x0000900804ff75b2 */ /* 0x0048a20008000100 */
[----:B------:R4:W3:Y:S01]  /*0b90*/  SYNCS.EXCH.64 URZ, [UR4+0xb0], UR6 ;  /* 0x0000b00604ff75b2 */ /* 0x0008e20008000100 */
[----:B------:R4:W1:Y:S01]  /*0ba0*/  SYNCS.EXCH.64 URZ, [UR4+0x98], UR8 ;  /* 0x0000980804ff75b2 */ /* 0x0008620008000100 */
[----:B------:R4:W1:Y:S01]  /*0bb0*/  SYNCS.EXCH.64 URZ, [UR4+0xb8], UR6 ;  /* 0x0000b80604ff75b2 */ /* 0x0008620008000100 */
[----:B------:R4:W1:Y:S01]  /*0bc0*/  SYNCS.EXCH.64 URZ, [UR4+0xa0], UR8 ;  /* 0x0000a00804ff75b2 */ /* 0x0008620008000100 */
[----:B------:R4:W1:Y:S01]  /*0bd0*/  SYNCS.EXCH.64 URZ, [UR4+0xc0], UR6 ;  /* 0x0000c00604ff75b2 */ /* 0x0008620008000100 */
[----:B------:R4:W1:Y:S01]  /*0be0*/  SYNCS.EXCH.64 URZ, [UR4+0xa8], UR8 ;  /* 0x0000a80804ff75b2 */ /* 0x0008620008000100 */
[----:B------:R4:W1:Y:S02]  /*0bf0*/  SYNCS.EXCH.64 URZ, [UR4+0xc8], UR6 ;  /* 0x0000c80604ff75b2 */ /* 0x0008640008000100 */
[----:B----4-:R-:W-:Y:S01]  /*0c00*/  NOP ;  /* 0x0000000000007918 */ /* 0x010fe20000000000 */
.L_x_13:
[----:B------:R-:W4:Y:S01]  /*0c10*/  SHFL.IDX PT, R2, R46, RZ, 0x1f ;  /* 0x00001fff2e027589 */ /* 0x000f2200000e0000 */
[----:B------:R-:W1:Y:S01]  /*0c20*/  S2UR UR54, SR_CgaCtaId ;  /* 0x00000000003679c3 */ /* 0x000e620000008800 */
[----:B------:R-:W-:Y:S01]  /*0c30*/  NOP ;  /* 0x0000000000007918 */ /* 0x000fe20000000000 */
[----:B----4-:R-:W-:-:S13]  /*0c40*/  ISETP.NE.AND P0, PT, R2, 0x3, PT ;  /* 0x000000030200780c */ /* 0x010fda0003f05270 */
[----:B-1----:R-:W-:Y:S05]  /*0c50*/  @P0 BRA `(.L_x_14) ;  /* 0x0000000000340947 */ /* 0x002fea0003800000 */
[----:B--23--:R-:W-:Y:S01]  /*0c60*/  UMOV UR4, 0x400 ;  /* 0x0000040000047882 */ /* 0x00cfe20000000000 */
[----:B------:R-:W-:Y:S01]  /*0c70*/  UMOV UR6, 0x20 ;  /* 0x0000002000067882 */ /* 0x000fe20000000000 */
[----:B------:R-:W-:Y:S02]  /*0c80*/  ULEA UR4, UR54, UR4, 0x18 ;  /* 0x0000000436047291 */ /* 0x000fe4000f8ec0ff */
[----:B------:R-:W-:-:S04]  /*0c90*/  UIADD3 UR6, UPT, UPT, -UR6, 0x100000, URZ ;  /* 0x0010000006067890 */ /* 0x000fc8000fffe1ff */
[----:B------:R-:W-:Y:S02]  /*0ca0*/  USHF.L.U32 UR7, UR6, 0xb, URZ ;  /* 0x0000000b06077899 */ /* 0x000fe400080006ff */
[----:B------:R-:W-:Y:S01]  /*0cb0*/  USHF.L.U32 UR6, UR6, 0x1, URZ ;  /* 0x0000000106067899 */ /* 0x000fe200080006ff */
[----:B------:R-:W-:Y:S01]  /*0cc0*/  ELECT P0, URZ, PT ;  /* 0x0000000000ff782f */ /* 0x000fe20003800000 */
[----:B------:R-:W1:Y:S10]  /*0cd0*/  FENCE.VIEW.ASYNC.S ;  /* 0x00000000000073c6 */ /* 0x000e740000000000 */
[----:B-1----:R1:W4:Y:S01]  /*0ce0*/  SYNCS.EXCH.64 URZ, [UR4+0xd0], UR6 ;  /* 0x0000d00604ff75b2 */ /* 0x0023220008000100 */
[----:B------:R1:W2:Y:S01]  /*0cf0*/  SYNCS.EXCH.64 URZ, [UR4+0xe0], UR6 ;  /* 0x0000e00604ff75b2 */ /* 0x0002a20008000100 */
[----:B------:R1:W3:Y:S01]  /*0d00*/  SYNCS.EXCH.64 URZ, [UR4+0xd8], UR6 ;  /* 0x0000d80604ff75b2 */ /* 0x0002e20008000100 */
[----:B------:R1:W1:Y:S01]  /*0d10*/  SYNCS.EXCH.64 URZ, [UR4+0xe8], UR6 ;  /* 0x0000e80604ff75b2 */ /* 0x0002620008000100 */
[----:B------:R-:W-:Y:S01]  /*0d20*/  NOP ;  /* 0x0000000000007918 */ /* 0x000fe20000000000 */
.L_x_14:
[----:B-123--:R-:W1:Y:S01]  /*0d30*/  LDCU UR4, c[0x0][0x36c] ;  /* 0x00006d80ff0477ac */ /* 0x00ee620008000800 */
[----:B------:R-:W-:Y:S01]  /*0d40*/  ISETP.NE.OR P4, PT, R0, 0x2, !P4 ;  /* 0x000000020000780c */ /* 0x000fe20006785670 */
[----:B------:R-:W-:Y:S01]  /*0d50*/  NOP ;  /* 0x0000000000007918 */ /* 0x000fe20000000000 */
[----:B------:R-:W-:Y:S01]  /*0d60*/  LOP3.LUT R0, R55, 0x1f, RZ, 0xc0, !PT ;  /* 0x0000001f37007812 */ /* 0x000fe200078ec0ff */
[----:B------:R-:W-:Y:S02]  /*0d70*/  UISETP.NE.AND UP4, UPT, UR22, URZ, UPT ;  /* 0x000000ff1600728c */ /* 0x000fe4000bf85270 */
[----:B-1----:R-:W-:-:S09]  /*0d80*/  UISETP.EQ.U32.AND UP5, UPT, UR4, 0x1, UPT ;  /* 0x000000010400788c */ /* 0x002fd2000bfa2070 */
[----:B------:R-:W-:Y:S05]  /*0d90*/  BRA.U !UP5, `(.L_x_15) ;  /* 0x000000010d087547 */ /* 0x000fea000b800000 */
[----:B----4-:R-:W-:Y:S01]  /*0da0*/  UCGABAR_ARV ;  /* 0x00000000000079c7 */ /* 0x010fe20008000000 */
[----:B------:R-:W-:Y:S05]  /*0db0*/  BRA `(.L_x_16) ;  /* 0x0000000000047947 */ /* 0x000fea0003800000 */
.L_x_15:
[----:B----4-:R-:W-:Y:S01]  /*0dc0*/  NOP ;  /* 0x0000000000007918 */ /* 0x010fe20000000000 */
.L_x_16:
[----:B------:R-:W1:Y:S01]  /*0dd0*/  S2UR UR25, SR_CTAID.X ;  /* 0x00000000001979c3 */ /* 0x000e620000002500 */
[----:B------:R-:W-:-:S05]  /*0de0*/  CS2R.32 R48, SR_CgaSize ;  /* 0x0000000000307805 */ /* 0x000fca0000008a00 */
[----:B------:R-:W-:-:S05]  /*0df0*/  IMAD R48, R48, -0xa0, RZ ;  /* 0xffffff6030307824 */ /* 0x000fca00078e02ff */
[----:B------:R-:W-:-:S14]  /*0e00*/  R2UR UR5, R48 ;  /* 0x00000000300572ca */ /* 0x000fdc00000e0000 */
[----:B------:R-:W2:Y:S01]  /*0e10*/  LDCU UR5, c[0x0][UR5+0x2b0] ;  /* 0x00005600050577ac */ /* 0x000ea20008000800 */
[----:B------:R-:W-:-:S05]  /*0e20*/  CS2R.32 R48, SR_CgaSize ;  /* 0x0000000000307805 */ /* 0x000fca0000008a00 */
[----:B------:R-:W-:-:S05]  /*0e30*/  IMAD R48, R48, -0xa0, RZ ;  /* 0xffffff6030307824 */ /* 0x000fca00078e02ff */
[----:B------:R-:W-:-:S14]  /*0e40*/  R2UR UR4, R48 ;  /* 0x00000000300472ca */ /* 0x000fdc00000e0000 */
[----:B------:R-:W3:Y:S01]  /*0e50*/  LDCU UR4, c[0x0][UR4+0x2b4] ;  /* 0x00005680040477ac */ /* 0x000ee20008000800 */
[----:B------:R-:W4:Y:S01]  /*0e60*/  S2UR UR26, SR_CTAID.Y ;  /* 0x00000000001a79c3 */ /* 0x000f220000002600 */
[----:B------:R-:W-:-:S05]  /*0e70*/  CS2R.32 R48, SR_CgaSize ;  /* 0x0000000000307805 */ /* 0x000fca0000008a00 */
[----:B------:R-:W-:-:S05]  /*0e80*/  IMAD R48, R48, -0xa0, RZ ;  /* 0xffffff6030307824 */ /* 0x000fca00078e02ff */
[----:B------:R-:W-:-:S14]  /*0e90*/  R2UR UR7, R48 ;  /* 0x00000000300772ca */ /* 0x000fdc00000e0000 */
[----:B------:R-:W3:Y:S01]  /*0ea0*/  LDCU UR7, c[0x0][UR7+0x2a0] ;  /* 0x00005400070777ac */ /* 0x000ee20008000800 */
[----:B------:R-:W-:-:S05]  /*0eb0*/  CS2R.32 R48, SR_CgaSize ;  /* 0x0000000000307805 */ /* 0x000fca0000008a00 */
[----:B------:R-:W-:-:S05]  /*0ec0*/  IMAD R48, R48, -0xa0, RZ ;  /* 0xffffff6030307824 */ /* 0x000fca00078e02ff */
[----:B------:R-:W-:-:S14]  /*0ed0*/  R2UR UR8, R48 ;  /* 0x00000000300872ca */ /* 0x000fdc00000e0000 */
[----:B------:R-:W3:Y:S01]  /*0ee0*/  LDCU UR8, c[0x0][UR8+0x2a4] ;  /* 0x00005480080877ac */ /* 0x000ee20008000800 */
[----:B------:R-:W-:Y:S02]  /*0ef0*/  ULOP3.LUT UR53, UR54, 0x1, URZ, 0xc0, !UPT ;  /* 0x0000000136357892 */ /* 0x000fe4000f8ec0ff */
[----:B------:R-:W-:Y:S02]  /*0f00*/  USHF.R.U32.HI UR24, URZ, 0x1, UR54 ;  /* 0x00000001ff187899 */ /* 0x000fe40008011636 */
[----:B------:R-:W-:Y:S02]  /*0f10*/  UISETP.GT.U32.AND UP1, UPT, UR53, 0xffff, UPT ;  /* 0x0000ffff3500788c */ /* 0x000fe4000bf24070 */
[----:B------:R-:W-:Y:S01]  /*0f20*/  USHF.L.U32 UR39, UR54, 0xa, URZ ;  /* 0x0000000a36277899 */ /* 0x000fe200080006ff */
[----:B-1----:R-:W-:Y:S01]  /*0f30*/  I2FP.F32.U32 R3, UR25 ;  /* 0x0000001900037c45 */ /* 0x002fe20008201000 */
[----:B------:R-:W1:Y:S04]  /*0f40*/  LDCU UR23, c[0x0][0xb24] ;  /* 0x00016480ff1777ac */ /* 0x000e680008000800 */
[----:B--2---:R-:W-:Y:S01]  /*0f50*/  FMUL R3, R3, UR5 ;  /* 0x0000000503037c20 */ /* 0x004fe20008400000 */
[----:B------:R-:W2:Y:S01]  /*0f60*/  LDCU UR42, c[0x0][0xb24] ;  /* 0x00016480ff2a77ac */ /* 0x000ea20008000800 */
[----:B----4-:R-:W-:Y:S01]  /*0f70*/  I2FP.F32.U32 R2, UR26 ;  /* 0x0000001a00027c45 */ /* 0x010fe20008201000 */
[----:B------:R-:W4:Y:S03]  /*0f80*/  LDCU UR28, c[0x0][0xb30] ;  /* 0x00016600ff1c77ac */ /* 0x000f260008000800 */
[----:B------:R-:W1:Y:S01]  /*0f90*/  F2I.U32.TRUNC.NTZ R3, R3 ;  /* 0x0000000300037305 */ /* 0x000e62000020f000 */
[----:B---3--:R-:W-:Y:S01]  /*0fa0*/  FMUL R2, R2, UR4 ;  /* 0x0000000402027c20 */ /* 0x008fe20008400000 */
[----:B------:R-:W-:-:S02]  /*0fb0*/  ULOP3.LUT UR4, UR54, 0x2, URZ, 0xc0, !UPT ;  /* 0x0000000236047892 */ /* 0x000fc4000f8ec0ff */
[----:B------:R-:W-:Y:S02]  /*0fc0*/  USHF.L.U32 UR38, UR54, 0xb, URZ ;  /* 0x0000000b36267899 */ /* 0x000fe400080006ff */
[----:B------:R-:W-:Y:S02]  /*0fd0*/  UISETP.GT.U32.AND UP0, UPT, UR4, 0xffff, UPT ;  /* 0x0000ffff0400788c */ /* 0x000fe4000bf04070 */
[----:B------:R-:W3:Y:S01]  /*0fe0*/  F2I.U32.TRUNC.NTZ R2, R2 ;  /* 0x0000000200027305 */ /* 0x000ee2000020f000 */
[----:B------:R-:W-:Y:S01]  /*0ff0*/  UMOV UR32, 0x5 ;  /* 0x0000000500207882 */ /* 0x000fe20000000000 */
[----:B------:R-:W-:Y:S02]  /*1000*/  USEL UR30, UR53, 0xffff, !UP1 ;  /* 0x0000ffff351e7887 */ /* 0x000fe4000c800000 */
[----:B------:R-:W-:Y:S01]  /*1010*/  USEL UR29, UR4, 0xffff, !UP0 ;  /* 0x0000ffff041d7887 */ /* 0x000fe2000c000000 */
[----:B-1----:R-:W-:Y:S02]  /*1020*/  R2UR UR5, R3 ;  /* 0x00000000030572ca */ /* 0x002fe400000e0000 */
[----:B---3--:R-:W-:-:S02]  /*1030*/  R2UR UR6, R2 ;  /* 0x00000000020672ca */ /* 0x008fc400000e0000 */
[----:B------:R-:W-:-:S09]  /*1040*/  PRMT R2, RZ, 0x7610, R2 ;  /* 0x00007610ff027816 */ /* 0x000fd20000000002 */
[----:B------:R-:W-:-:S04]  /*1050*/  UIADD3 UR5, UPT, UPT, -UR5, URZ, URZ ;  /* 0x000000ff05057290 */ /* 0x000fc8000fffe1ff */
[----:B------:R-:W-:Y:S02]  /*1060*/  UIMAD UR5, UR7, UR5, UR25 ;  /* 0x00000005070572a4 */ /* 0x000fe4000f8e0219 */
[----:B------:R-:W-:-:S04]  /*1070*/  UIADD3 UR4, UPT, UPT, -UR6, URZ, URZ ;  /* 0x000000ff06047290 */ /* 0x000fc8000fffe1ff */
[----:B------:R-:W-:Y:S01]  /*1080*/  IMAD.U32 R48, RZ, RZ, UR5 ;  /* 0x00000005ff307e24 */ /* 0x000fe2000f8e00ff */
[----:B------:R-:W-:-:S06]  /*1090*/  UIMAD UR4, UR8, UR4, UR26 ;  /* 0x00000004080472a4 */ /* 0x000fcc000f8e021a */
[----:B------:R-:W-:Y:S01]  /*10a0*/  IMAD.U32 R47, RZ, RZ, UR4 ;  /* 0x00000004ff2f7e24 */ /* 0x000fe2000f8e00ff */
[----:B--2-4-:R-:W-:Y:S06]  /*10b0*/  BRA.U UP4, `(.L_x_17) ;  /* 0x0000000104447547 */ /* 0x014fec000b800000 */
[----:B------:R-:W-:Y:S02]  /*10c0*/  R2UR UR4, R47 ;  /* 0x000000002f0472ca */ /* 0x000fe400000e0000 */
[----:B------:R-:W-:-:S11]  /*10d0*/  R2UR UR6, R48 ;  /* 0x00000000300672ca */ /* 0x000fd600000e0000 */
[----:B------:R-:W-:Y:S02]  /*10e0*/  UISETP.NE.AND UP0, UPT, UR4, URZ, UPT ;  /* 0x000000ff0400728c */ /* 0x000fe4000bf05270 */
[----:B------:R-:W-:Y:S02]  /*10f0*/  UISETP.NE.AND UP1, UPT, UR4, 0x1, UPT ;  /* 0x000000010400788c */ /* 0x000fe4000bf25270 */
[----:B------:R-:W-:Y:S02]  /*1100*/  UISETP.NE.AND UP2, UPT, UR6, URZ, UP0 ;  /* 0x000000ff0600728c */ /* 0x000fe40008745270 */
[----:B------:R-:W-:Y:S02]  /*1110*/  USEL UR4, URZ, 0x2, UP0 ;  /* 0x00000002ff047887 */ /* 0x000fe40008000000 */
[----:B------:R-:W-:Y:S02]  /*1120*/  USEL UR8, URZ, 0x1, UP2 ;  /* 0x00000001ff087887 */ /* 0x000fe40009000000 */
[----:B------:R-:W-:-:S02]  /*1130*/  UISETP.NE.AND UP2, UPT, UR6, URZ, UPT ;  /* 0x000000ff0600728c */ /* 0x000fc4000bf45270 */
[----:B------:R-:W-:Y:S02]  /*1140*/  USEL UR5, URZ, 0x4, UP1 ;  /* 0x00000004ff057887 */ /* 0x000fe40008800000 */
[----:B------:R-:W-:Y:S02]  /*1150*/  UISETP.NE.AND UP0, UPT, UR6, 0x1, UPT ;  /* 0x000000010600788c */ /* 0x000fe4000bf05270 */
[----:B------:R-:W-:Y:S02]  /*1160*/  USEL UR6, URZ, 0x8, UP1 ;  /* 0x00000008ff067887 */ /* 0x000fe40008800000 */
[----:B------:R-:W-:Y:S02]  /*1170*/  USEL UR7, UR5, 0x4, UP2 ;  /* 0x0000000405077887 */ /* 0x000fe40009000000 */
[----:B------:R-:W-:Y:S02]  /*1180*/  USEL UR4, UR4, 0x2, UP0 ;  /* 0x0000000204047887 */ /* 0x000fe40008000000 */
[----:B------:R-:W-:-:S02]  /*1190*/  USEL UR5, UR6, 0x8, UP0 ;  /* 0x0000000806057887 */ /* 0x000fc40008000000 */
[----:B------:R-:W-:-:S04]  /*11a0*/  UIADD3 UR4, UPT, UPT, UR4, UR7, UR8 ;  /* 0x0000000704047290 */ /* 0x000fc8000fffe008 */
[----:B------:R-:W-:-:S06]  /*11b0*/  UIADD3 UR4, UPT, UPT, UR4, UR5, URZ ;  /* 0x0000000504047290 */ /* 0x000fcc000fffe0ff */
[----:B------:R-:W-:-:S07]  /*11c0*/  IMAD.U32 R2, RZ, RZ, UR4 ;  /* 0x00000004ff027e24 */ /* 0x000fce000f8e00ff */
.L_x_17:
[----:B------:R-:W1:Y:S01]  /*11d0*/  S2UR UR36, SR_CTAID.Z ;  /* 0x00000000002479c3 */ /* 0x000e620000002700 */
[----:B------:R-:W-:Y:S01]  /*11e0*/  UISETP.GE.AND UP0, UPT, UR23, 0x1, UPT ;  /* 0x000000011700788c */ /* 0x000fe2000bf06270 */
[----:B------:R-:W-:-:S08]  /*11f0*/  UMOV UR31, 0x3 ;  /* 0x00000003001f7882 */ /* 0x000fd00000000000 */
[----:B------:R-:W-:Y:S05]  /*1200*/  BRA.U !UP0, `(.L_x_18) ;  /* 0x0000000108d47547 */ /* 0x000fea000b800000 */
[----:B------:R-:W2:Y:S01]  /*1210*/  LDCU.128 UR12, c[0x0][0xb10] ;  /* 0x00016200ff0c77ac */ /* 0x000ea20008000c00 */
[----:B------:R-:W3:Y:S01]  /*1220*/  LDCU UR6, c[0x0][0x370] ;  /* 0x00006e00ff0677ac */ /* 0x000ee20008000800 */
[----:B------:R-:W4:Y:S01]  /*1230*/  LDCU UR5, c[0x0][0x374] ;  /* 0x00006e80ff0577ac */ /* 0x000f220008000800 */
[----:B------:R-:W1:Y:S01]  /*1240*/  LDCU UR27, c[0x0][0xb0c] ;  /* 0x00016180ff1b77ac */ /* 0x000e620008000800 */
[----:B------:R-:W1:Y:S01]  /*1250*/  LDCU UR4, c[0x0][0xb20] ;  /* 0x00016400ff0477ac */ /* 0x000e620008000800 */
[----:B------:R-:W1:Y:S01]  /*1260*/  LDCU.64 UR8, c[0x0][0xb28] ;  /* 0x00016500ff0877ac */ /* 0x000e620008000a00 */
[----:B--2---:R-:W-:Y:S02]  /*1270*/  UISETP.NE.AND UP0, UPT, UR14, 0x1, UPT ;  /* 0x000000010e00788c */ /* 0x004fe4000bf05270 */
[----:B----4-:R-:W-:Y:S02]  /*1280*/  UIMAD.WIDE.U32 UR10, UR5, UR15, URZ ;  /* 0x0000000f050a72a5 */ /* 0x010fe4000f8e00ff */
[----:B---3--:R-:W-:-:S02]  /*1290*/  UIMAD.WIDE.U32 UR18, UR6, UR12, URZ ;  /* 0x0000000c061272a5 */ /* 0x008fc4000f8e00ff */
[----:B-1----:R-:W-:Y:S02]  /*12a0*/  UISETP.NE.AND UP1, UPT, UR27, 0x1, UPT ;  /* 0x000000011b00788c */ /* 0x002fe4000bf25270 */
[----:B------:R-:W-:Y:S01]  /*12b0*/  UISETP.NE.AND UP2, UPT, UR23, 0x1, UPT ;  /* 0x000000011700788c */ /* 0x000fe2000bf45270 */
[----:B------:R-:W-:Y:S02]  /*12c0*/  UMOV UR10, UR11 ;  /* 0x0000000b000a7c82 */ /* 0x000fe40008000000 */
[----:B------:R-:W-:Y:S01]  /*12d0*/  UMOV UR18, UR19 ;  /* 0x0000001300127c82 */ /* 0x000fe20008000000 */
[----:B------:R-:W-:Y:S02]  /*12e0*/  @UP0 USHF.R.U32.HI UR5, URZ, UR4, UR10 ;  /* 0x00000004ff050299 */ /* 0x000fe4000801160a */
[----:B------:R-:W-:Y:S02]  /*12f0*/  UIMAD.WIDE.U32 UR20, UR26, UR15, URZ ;  /* 0x0000000f1a1472a5 */ /* 0x000fe4000f8e00ff */
[----:B------:R-:W-:-:S02]  /*1300*/  UIMAD.WIDE.U32 UR10, UR5, UR8, URZ ;  /* 0x00000008050a72a5 */ /* 0x000fc4000f8e00ff */
[----:B------:R-:W-:Y:S02]  /*1310*/  @UP1 USHF.R.U32.HI UR6, URZ, UR13, UR18 ;  /* 0x0000000dff061299 */ /* 0x000fe40008011612 */
[----:B------:R-:W-:Y:S02]  /*1320*/  UIMAD.WIDE.U32 UR16, UR25, UR12, URZ ;  /* 0x0000000c191072a5 */ /* 0x000fe4000f8e00ff */
[----:B------:R-:W-:Y:S01]  /*1330*/  UIMAD.WIDE.U32 UR18, UR6, UR8, URZ ;  /* 0x00000008061272a5 */ /* 0x000fe2000f8e00ff */
[----:B------:R-:W-:Y:S01]  /*1340*/  UMOV UR20, UR21 ;  /* 0x0000001500147c82 */ /* 0x000fe20008000000 */
[----:B------:R-:W-:Y:S01]  /*1350*/  UMOV UR10, UR11 ;  /* 0x0000000b000a7c82 */ /* 0x000fe20008000000 */
[----:B------:R-:W-:Y:S02]  /*1360*/  USHF.R.U32.HI UR20, URZ, UR4, UR20 ;  /* 0x00000004ff147299 */ /* 0x000fe40008011614 */
[----:B------:R-:W-:Y:S02]  /*1370*/  @UP2 USHF.R.U32.HI UR5, URZ, UR9, UR10 ;  /* 0x00000009ff052299 */ /* 0x000fe4000801160a */
[----:B------:R-:W-:Y:S01]  /*1380*/  UMOV UR7, UR19 ;  /* 0x0000001300077c82 */ /* 0x000fe20008000000 */
[----:B------:R-:W-:Y:S01]  /*1390*/  UMOV UR16, UR17 ;  /* 0x0000001100107c82 */ /* 0x000fe20008000000 */
[----:B------:R-:W-:-:S02]  /*13a0*/  @UP2 USHF.R.U32.HI UR6, URZ, UR9, UR7 ;  /* 0x00000009ff062299 */ /* 0x000fc40008011607 */
[----:B------:R-:W-:Y:S02]  /*13b0*/  USHF.R.U32.HI UR13, URZ, UR13, UR16 ;  /* 0x0000000dff0d7299 */ /* 0x000fe40008011610 */
[----:B------:R-:W-:Y:S02]  /*13c0*/  USEL UR4, UR26, UR20, !UP0 ;  /* 0x000000141a047287 */ /* 0x000fe4000c000000 */
[----:B------:R-:W-:Y:S02]  /*13d0*/  UIMAD UR7, UR5, UR23, URZ ;  /* 0x00000017050772a4 */ /* 0x000fe4000f8e02ff */
[----:B------:R-:W-:Y:S02]  /*13e0*/  USEL UR5, UR25, UR13, !UP1 ;  /* 0x0000000d19057287 */ /* 0x000fe4000c800000 */
[----:B------:R-:W-:Y:S02]  /*13f0*/  UIMAD UR12, UR6, UR23, URZ ;  /* 0x00000017060c72a4 */ /* 0x000fe4000f8e02ff */
[----:B------:R-:W-:-:S02]  /*1400*/  UISETP.GE.AND UP0, UPT, UR4, UR7, UPT ;  /* 0x000000070400728c */ /* 0x000fc4000bf06270 */
[----:B------:R-:W-:Y:S02]  /*1410*/  UIMAD.WIDE.U32 UR10, UR4, UR8, URZ ;  /* 0x00000008040a72a5 */ /* 0x000fe4000f8e00ff */
[----:B------:R-:W-:Y:S02]  /*1420*/  UISETP.GE.OR UP0, UPT, UR5, UR12, UP0 ;  /* 0x0000000c0500728c */ /* 0x000fe40008706670 */
[----:B------:R-:W-:Y:S02]  /*1430*/  UIMAD.WIDE.U32 UR12, UR5, UR8, URZ ;  /* 0x00000008050c72a5 */ /* 0x000fe4000f8e00ff */
[----:B------:R-:W-:Y:S01]  /*1440*/  UIADD3 UR10, UPT, UPT, -UR4, URZ, URZ ;  /* 0x000000ff040a7290 */ /* 0x000fe2000fffe1ff */
[----:B------:R-:W-:Y:S01]  /*1450*/  UMOV UR8, UR11 ;  /* 0x0000000b00087c82 */ /* 0x000fe20008000000 */
[----:B------:R-:W-:Y:S02]  /*1460*/  UIADD3 UR11, UPT, UPT, -UR5, URZ, URZ ;  /* 0x000000ff050b7290 */ /* 0x000fe4000fffe1ff */
[----:B------:R-:W-:-:S03]  /*1470*/  USHF.R.U32.HI UR8, URZ, UR9, UR8 ;  /* 0x00000009ff087299 */ /* 0x000fc60008011608 */
[----:B------:R-:W-:Y:S01]  /*1480*/  @!UP0 UMOV UR7, UR13 ;  /* 0x0000000d00078c82 */ /* 0x000fe20008000000 */
[----:B------:R-:W-:Y:S02]  /*1490*/  UIMAD UR26, UR14, UR10, UR26 ;  /* 0x0000000a0e1a72a4 */ /* 0x000fe4000f8e021a */
[----:B------:R-:W-:Y:S02]  /*14a0*/  USEL UR8, UR4, UR8, !UP2 ;  /* 0x0000000804087287 */ /* 0x000fe4000d000000 */
[----:B------:R-:W-:Y:S02]  /*14b0*/  @!UP0 USHF.R.U32.HI UR7, URZ, UR9, UR7 ;  /* 0x00000009ff078299 */ /* 0x000fe40008011607 */
[----:B------:R-:W-:Y:S02]  /*14c0*/  UIADD3 UR9, UPT, UPT, -UR8, URZ, URZ ;  /* 0x000000ff08097290 */ /* 0x000fe4000fffe1ff */
[----:B------:R-:W-:Y:S02]  /*14d0*/  @!UP0 USEL UR7, UR5, UR7, !UP2 ;  /* 0x0000000705078287 */ /* 0x000fe4000d000000 */
[----:B------:R-:W-:-:S02]  /*14e0*/  UIMAD UR9, UR23, UR9, UR4 ;  /* 0x00000009170972a4 */ /* 0x000fc4000f8e0204 */
[----:B------:R-:W-:Y:S02]  /*14f0*/  @!UP0 UIADD3 UR8, UPT, UPT, UR8, -UR7, URZ ;  /* 0x8000000708088290 */ /* 0x000fe4000fffe0ff */
[----:B------:R-:W-:Y:S02]  /*1500*/  @!UP0 UIMAD UR6, UR9, UR6, UR7 ;  /* 0x00000006090682a4 */ /* 0x000fe4000f8e0207 */
[----:B------:R-:W-:Y:S02]  /*1510*/  @!UP0 UIMAD UR4, UR8, UR23, UR5 ;  /* 0x00000017080482a4 */ /* 0x000fe4000f8e0205 */
[----:B------:R-:W-:Y:S02]  /*1520*/  UIMAD UR25, UR27, UR11, UR25 ;  /* 0x0000000b1b1972a4 */ /* 0x000fe4000f8e0219 */
[----:B------:R-:W-:Y:S01]  /*1530*/  UIMAD UR26, UR4, UR14, UR26 ;  /* 0x0000000e041a72a4 */ /* 0x000fe2000f8e021a */
[----:B------:R-:W-:Y:S02]  /*1540*/  @!UP0 UMOV UR5, UR6 ;  /* 0x0000000600058c82 */ /* 0x000fe40008000000 */
[----:B------:R-:W-:-:S12]  /*1550*/  UIMAD UR25, UR5, UR27, UR25 ;  /* 0x0000001b051972a4 */ /* 0x000fd8000f8e0219 */
.L_x_18:
[----:B------:R-:W-:Y:S02]  /*1560*/  UISETP.NE.AND UP1, UPT, UR28, 0x1, UPT ;  /* 0x000000011c00788c */ /* 0x000fe4000bf25270 */
[----:B------:R-:W-:Y:S02]  /*1570*/  ULOP3.LUT UR30, UR30, 0xffff, URZ, 0xc0, !UPT ;  /* 0x0000ffff1e1e7892 */ /* 0x000fe4000f8ec0ff */
[----:B------:R-:W-:Y:S02]  /*1580*/  ULOP3.LUT UR29, UR29, 0xffff, URZ, 0xc0, !UPT ;  /* 0x0000ffff1d1d7892 */ /* 0x000fe4000f8ec0ff */
[----:B------:R-:W-:Y:S02]  /*1590*/  UISETP.NE.AND UP0, UPT, UR22, 0x2, UPT ;  /* 0x000000021600788c */ /* 0x000fe4000bf05270 */
[----:B------:R-:W-:Y:S02]  /*15a0*/  ULOP3.LUT UR39, UR39, 0x800, URZ, 0xc0, !UPT ;  /* 0x0000080027277892 */ /* 0x000fe4000f8ec0ff */
[----:B------:R-:W-:-:S02]  /*15b0*/  ULOP3.LUT UR38, UR38, 0x800, URZ, 0xc0, !UPT ;  /* 0x0000080026267892 */ /* 0x000fc4000f8ec0ff */
[----:B------:R-:W-:Y:S02]  /*15c0*/  USHF.L.U32 UR30, UR32, UR30, URZ ;  /* 0x0000001e201e7299 */ /* 0x000fe400080006ff */
[----:B------:R-:W-:Y:S01]  /*15d0*/  USHF.L.U32 UR29, UR31, UR29, URZ ;  /* 0x0000001d1f1d7299 */ /* 0x000fe200080006ff */
[----:B------:R-:W-:Y:S11]  /*15e0*/  BRA.U UP1, `(.L_x_19) ;  /* 0x0000000101447547 */ /* 0x000ff6000b800000 */
[----:B------:R-:W2:Y:S01]  /*15f0*/  LDCU.128 UR8, c[0x0][0xb10] ;  /* 0x00016200ff0877ac */ /* 0x000ea20008000c00 */
[----:B------:R-:W3:Y:S01]  /*1600*/  LDCU UR12, c[0x0][0xb0c] ;  /* 0x00016180ff0c77ac */ /* 0x000ee20008000800 */
[----:B------:R-:W4:Y:S01]  /*1610*/  LDCU UR13, c[0x0][0xb20] ;  /* 0x00016400ff0d77ac */ /* 0x000f220008000800 */
[----:B--2---:R-:W-:Y:S02]  /*1620*/  UIMAD.WIDE.U32 UR6, UR25, UR8, URZ ;  /* 0x00000008190672a5 */ /* 0x004fe4000f8e00ff */
[----:B------:R-:W-:Y:S02]  /*1630*/  UIMAD.WIDE.U32 UR4, UR26, UR11, URZ ;  /* 0x0000000b1a0472a5 */ /* 0x000fe4000f8e00ff */
[----:B---3--:R-:W-:Y:S02]  /*1640*/  UISETP.NE.AND UP2, UPT, UR12, 0x1, UPT ;  /* 0x000000010c00788c */ /* 0x008fe4000bf45270 */
[----:B------:R-:W-:Y:S01]  /*1650*/  UISETP.NE.AND UP1, UPT, UR10, 0x1, UPT ;  /* 0x000000010a00788c */ /* 0x000fe2000bf25270 */
[----:B------:R-:W-:-:S02]  /*1660*/  UMOV UR6, UR7 ;  /* 0x0000000700067c82 */ /* 0x000fc40008000000 */
[----:B------:R-:W-:Y:S01]  /*1670*/  UMOV UR4, UR5 ;  /* 0x0000000500047c82 */ /* 0x000fe20008000000 */
[----:B------:R-:W-:Y:S02]  /*1680*/  USHF.R.U32.HI UR9, URZ, UR9, UR6 ;  /* 0x00000009ff097299 */ /* 0x000fe40008011606 */
[----:B----4-:R-:W-:Y:S02]  /*1690*/  USHF.R.U32.HI UR4, URZ, UR13, UR4 ;  /* 0x0000000dff047299 */ /* 0x010fe40008011604 */
[----:B------:R-:W-:Y:S02]  /*16a0*/  USEL UR5, UR25, UR9, !UP2 ;  /* 0x0000000919057287 */ /* 0x000fe4000d000000 */
[----:B------:R-:W-:-:S04]  /*16b0*/  USEL UR4, UR26, UR4, !UP1 ;  /* 0x000000041a047287 */ /* 0x000fc8000c800000 */
[----:B------:R-:W-:Y:S02]  /*16c0*/  UIADD3 UR6, UPT, UPT, UR5, -UR4, URZ ;  /* 0x8000000405067290 */ /* 0x000fe4000fffe0ff */
[----:B------:R-:W-:Y:S02]  /*16d0*/  UIADD3 UR4, UPT, UPT, -UR5, UR4, URZ ;  /* 0x0000000405047290 */ /* 0x000fe4000fffe1ff */
[----:B------:R-:W-:Y:S02]  /*16e0*/  UIMAD UR26, UR6, UR10, UR26 ;  /* 0x0000000a061a72a4 */ /* 0x000fe4000f8e021a */
[----:B------:R-:W-:-:S12]  /*16f0*/  UIMAD UR25, UR4, UR12, UR25 ;  /* 0x0000000c041972a4 */ /* 0x000fd8000f8e0219 */
.L_x_19:
[----:B------:R-:W-:Y:S05]  /*1700*/  BRA.U !UP5, `(.L_x_20) ;  /* 0x000000010d0c7547 */ /* 0x000fea000b800000 */
[----:B------:R-:W-:Y:S01]  /*1710*/  UCGABAR_WAIT ;  /* 0x0000000000007dc7 */ /* 0x000fe20008000000 */
[----:B------:R-:W-:Y:S01]  /*1720*/  CCTL.IVALL ;  /* 0x00000000ff00798f */ /* 0x000fe20002000000 */
[----:B------:R-:W-:Y:S05]  /*1730*/  BRA `(.L_x_21) ;  /* 0x0000000000047947 */ /* 0x000fea0003800000 */
.L_x_20:
[----:B------:R-:W-:Y:S06]  /*1740*/  BAR.SYNC.DEFER_BLOCKING 0x0 ;  /* 0x0000000000007b1d */ /* 0x000fec0000010000 */
.L_x_21:
[----:B------:R-:W-:Y:S05]  /*1750*/  BRA.U UP0, `(.L_x_22) ;  /* 0x0000001500487547 */ /* 0x000fea000b800000 */
[----:B------:R-:W2:Y:S01]  /*1760*/  LDCU UR6, c[0x0][0x38c] ;  /* 0x00007180ff0677ac */ /* 0x000ea20008000800 */
[----:B------:R-:W-:Y:S01]  /*1770*/  PLOP3.LUT P2, PT, PT, PT, UP3, 0x80, 0x8 ;  /* 0x000000000008781c */ /* 0x000fe20003f4f038 */
[----:B------:R-:W-:Y:S01]  /*1780*/  IMAD.MOV.U32 R12, RZ, RZ, 0x1 ;  /* 0x00000001ff0c7424 */ /* 0x000fe200078e00ff */
[----:B------:R-:W-:Y:S01]  /*1790*/  ISETP.EQ.OR P3, PT, R0, RZ, P4 ;  /* 0x000000ff0000720c */ /* 0x000fe20002762670 */
[----:B------:R-:W-:Y:S01]  /*17a0*/  UISETP.NE.AND UP1, UPT, UR22, URZ, UPT ;  /* 0x000000ff1600728c */ /* 0x000fe2000bf25270 */
[----:B------:R-:W-:Y:S02]  /*17b0*/  PLOP3.LUT P2, PT, P2, PT, PT, 0x8, 0x80 ;  /* 0x000000000080781c */ /* 0x000fe4000174e170 */
[----:B------:R-:W-:Y:S01]  /*17c0*/  CS2R R10, SRZ ;  /* 0x00000000000a7805 */ /* 0x000fe2000001ff00 */
[----:B------:R-:W-:Y:S01]  /*17d0*/  IMAD.MOV.U32 R9, RZ, RZ, RZ ;  /* 0x000000ffff097224 */ /* 0x000fe200078e00ff */
[----:B------:R-:W3:Y:S01]  /*17e0*/  LDCU UR48, c[0x0][0x370] ;  /* 0x00006e00ff3077ac */ /* 0x000ee20008000800 */
[----:B------:R-:W-:Y:S01]  /*17f0*/  IMAD.MOV.U32 R8, RZ, RZ, 0x1 ;  /* 0x00000001ff087424 */ /* 0x000fe200078e00ff */
[----:B------:R-:W4:Y:S01]  /*1800*/  LDCU.64 UR44, c[0x0][0x348] ;  /* 0x00006900ff2c77ac */ /* 0x000f220008000a00 */
[----:B------:R-:W1:Y:S01]  /*1810*/  LDCU UR47, c[0x0][0x374] ;  /* 0x00006e80ff2f77ac */ /* 0x000e620008000800 */
[----:B--2---:R-:W-:-:S02]  /*1820*/  UIADD3 UR5, UPT, UPT, UR6, 0x7f, URZ ;  /* 0x0000007f06057890 */ /* 0x004fc4000fffe0ff */
[----:B------:R-:W-:Y:S02]  /*1830*/  UIADD3 UR55, UPT, UPT, UR6, 0xfe, URZ ;  /* 0x000000fe06377890 */ /* 0x000fe4000fffe0ff */
[----:B------:R-:W-:Y:S02]  /*1840*/  USHF.R.S32.HI UR4, URZ, 0x1f, UR5 ;  /* 0x0000001fff047899 */ /* 0x000fe40008011405 */
[----:B------:R-:W-:Y:S02]  /*1850*/  USEL UR37, UR37, 0x2, UP1 ;  /* 0x0000000225257887 */ /* 0x000fe40008800000 */
[----:B------:R-:W-:Y:S02]  /*1860*/  ULEA.HI UR4, UR4, UR5, URZ, 0x7 ;  /* 0x0000000504047291 */ /* 0x000fe4000f8f38ff */
[----:B------:R-:W-:Y:S02]  /*1870*/  USHF.L.U32 UR5, UR24, 0x5, URZ ;  /* 0x0000000518057899 */ /* 0x000fe400080006ff */
[----:B------:R-:W-:-:S02]  /*1880*/  USHF.R.S32.HI UR50, URZ, 0x7, UR4 ;  /* 0x00000007ff327899 */ /* 0x000fc40008011404 */
[----:B------:R-:W-:Y:S02]  /*1890*/  UIADD3 UR4, UPT, UPT, UR6, -0x1, URZ ;  /* 0xffffffff06047890 */ /* 0x000fe4000fffe0ff */
[----:B------:R-:W-:Y:S02]  /*18a0*/  UISETP.LT.U32.AND UP0, UPT, UR50, 0x3, UPT ;  /* 0x000000033200788c */ /* 0x000fe4000bf01070 */
[----:B------:R-:W-:Y:S02]  /*18b0*/  UISETP.GE.U32.AND UP2, UPT, UR4, -0xff, UPT ;  /* 0xffffff010400788c */ /* 0x000fe4000bf46070 */
[----:B------:R-:W-:Y:S02]  /*18c0*/  USEL UR49, UR50, 0x3, UP0 ;  /* 0x0000000332317887 */ /* 0x000fe40008000000 */
[----:B------:R-:W-:Y:S02]  /*18d0*/  ULOP3.LUT UR51, UR5, 0x20, URZ, 0xe2, !UPT ;  /* 0x0000002005337892 */ /* 0x000fe4000f8ee2ff */
[----:B------:R-:W-:-:S02]  /*18e0*/  UIADD3 UR31, UPT, UPT, UR49, -0x1, URZ ;  /* 0xffffffff311f7890 */ /* 0x000fc4000fffe0ff */
[----:B------:R-:W-:Y:S01]  /*18f0*/  UIADD3 UR52, UPT, UPT, UR50, -UR49, URZ ;  /* 0x8000003132347290 */ /* 0x000fe2000fffe0ff */
[----:B------:R-:W-:Y:S02]  /*1900*/  UMOV UR22, URZ ;  /* 0x000000ff00167c82 */ /* 0x000fe40008000000 */
[----:B------:R-:W-:-:S04]  /*1910*/  @UP2 UIADD3 UR31, UPT, UPT, UR49, URZ, URZ ;  /* 0x000000ff311f2290 */ /* 0x000fc8000fffe0ff */
[----:B-1-34-:R-:W-:-:S12]  /*1920*/  UIADD3 UR31, UPT, UPT, UR31, 0x1, URZ ;  /* 0x000000011f1f7890 */ /* 0x01afd8000fffe0ff */
.L_x_46:
[----:B------:R-:W-:Y:S01]  /*1930*/  UISETP.NE.AND UP0, UPT, UR54, URZ, UPT ;  /* 0x000000ff3600728c */ /* 0x000fe2000bf05270 */
[----:B------:R-:W1:Y:S08]  /*1940*/  S2UR UR54, SR_CgaCtaId ;  /* 0x00000000003679c3 */ /* 0x000e700000008800 */
[----:B---3--:R-:W-:Y:S05]  /*1950*/  BRA.U UP0, `(.L_x_23) ;  /* 0x0000000100347547 */ /* 0x008fea000b800000 */
[----:B------:R-:W2:Y:S01]  /*1960*/  S2R R0, SR_CgaCtaId ;  /* 0x0000000000007919 */ /* 0x000ea20000008800 */
[----:B------:R-:W-:-:S04]  /*1970*/  MOV R2, 0x400 ;  /* 0x0000040000027802 */ /* 0x000fc80000000f00 */
[----:B--2---:R-:W-:Y:S02]  /*1980*/  LEA R0, R0, R2, 0x18 ;  /* 0x0000000200007211 */ /* 0x004fe400078ec0ff */
[----:B------:R-:W-:-:S03]  /*1990*/  SHF.L.U32 R2, R8, 0x1f, RZ ;  /* 0x0000001f08027819 */ /* 0x000fc600000006ff */
[----:B------:R-:W-:-:S04]  /*19a0*/  IMAD R0, R9, 0x8, R0 ;  /* 0x0000000809007824 */ /* 0x000fc800078e0200 */
[----:B------:R-:W2:Y:S02]  /*19b0*/  SYNCS.PHASECHK.TRANS64.TRYWAIT P0, [R0+URZ+0xe0], R2 ;  /* 0x0000e002000075a7 */ /* 0x000ea400080011ff */
[----:B--2---:R-:W-:Y:S05]  /*19c0*/  @!P0 BRA `(.L_x_24) ;  /* 0x0000006000088947 */ /* 0x004fea0003800000 */
.L_x_125:
[----:B------:R-:W-:Y:S01]  /*19d0*/  VIADD R9, R9, 0x1 ;  /* 0x0000000109097836 */ /* 0x000fe20000000000 */
[----:B------:R2:W-:Y:S04]  /*19e0*/  SYNCS.ARRIVE.TRANS64.A1T0 RZ, [R0+URZ+0xd0], RZ ;  /* 0x0000d0ff00ff79a7 */ /* 0x0005e800081000ff */
[----:B------:R-:W-:-:S04]  /*19f0*/  ISETP.NE.AND P0, PT, R9, 0x2, PT ;  /* 0x000000020900780c */ /* 0x000fc80003f05270 */
[----:B------:R-:W-:Y:S02]  /*1a00*/  SEL R9, R9, RZ, P0 ;  /* 0x000000ff09097207 */ /* 0x000fe40000000000 */
[----:B--2---:R-:W-:-:S04]  /*1a10*/  SEL R0, RZ, 0x1, P0 ;  /* 0x00000001ff007807 */ /* 0x004fc80000000000 */
[----:B------:R-:W-:-:S07]  /*1a20*/  LOP3.LUT R8, R8, R0, RZ, 0x3c, !PT ;  /* 0x0000000008087212 */ /* 0x000fce00078e3cff */
.L_x_23:
[----:B------:R-:W-:Y:S01]  /*1a30*/  UMOV UR21, 0x400 ;  /* 0x0000040000157882 */ /* 0x000fe20000000000 */
[----:B------:R-:W-:Y:S01]  /*1a40*/  SHF.L.U32 R0, R12, 0x1f, RZ ;  /* 0x0000001f0c007819 */ /* 0x000fe200000006ff */
[----:B-1----:R-:W-:Y:S02]  /*1a50*/  ULEA UR21, UR54, UR21, 0x18 ;  /* 0x0000001536157291 */ /* 0x002fe4000f8ec0ff */
[----:B------:R-:W-:Y:S02]  /*1a60*/  UISETP.GE.U32.AND UP0, UPT, UR55, 0xff, UPT ;  /* 0x000000ff3700788c */ /* 0x000fe4000bf06070 */
[----:B------:R-:W-:Y:S02]  /*1a70*/  ULEA UR4, UR22, UR21, 0x3 ;  /* 0x0000001516047291 */ /* 0x000fe4000f8e18ff */
[----:B------:R-:W-:Y:S02]  /*1a80*/  ULEA UR19, UR26, UR53, 0x1 ;  /* 0x000000351a137291 */ /* 0x000fe4000f8e08ff */
[----:B------:R-:W-:-:S02]  /*1a90*/  ULEA UR35, UR25, UR51, 0x6 ;  /* 0x0000003319237291 */ /* 0x000fc4000f8e30ff */
[----:B------:R-:W-:Y:S01]  /*1aa0*/  USHF.L.U32 UR19, UR19, 0x5, URZ ;  /* 0x0000000513137899 */ /* 0x000fe200080006ff */
[----:B------:R-:W-:Y:S02]  /*1ab0*/  UMOV UR7, URZ ;  /* 0x000000ff00077c82 */ /* 0x000fe40008000000 */
[----:B------:R1:W2:Y:S01]  /*1ac0*/  SYNCS.PHASECHK.TRANS64.TRYWAIT P1, [UR4+0x18], R0 ;  /* 0x00001800ff0075a7 */ /* 0x0002a20008021104 */
[----:B------:R-:W-:Y:S08]  /*1ad0*/  BRA.U !UP0, `(.L_x_25) ;  /* 0x0000000508107547 */ /* 0x000ff0000b800000 */
[----:B------:R-:W-:Y:S01]  /*1ae0*/  UMOV UR13, URZ ;  /* 0x000000ff000d7c82 */ /* 0x000fe20008000000 */
[----:B------:R-:W-:-:S05]  /*1af0*/  UMOV UR6, UR22 ;  /* 0x0000001600067c82 */ /* 0x000fca0008000000 */
.L_x_33:
[----:B------:R-:W-:Y:S01]  /*1b00*/  ULEA UR33, UR6, UR21, 0x3 ;  /* 0x0000001506217291 */ /* 0x000fe2000f8e18ff */
[----:B--2---:R-:W-:Y:S01]  /*1b10*/  @!P4 MOV R2, 0x8000 ;  /* 0x000080000002c802 */ /* 0x004fe20000000f00 */
[----:B--23--:R-:W-:Y:S10]  /*1b20*/  @P1 BRA `(.L_x_26) ;  /* 0x00000000000c1947 */ /* 0x00cff40003800000 */
[----:B------:R-:W-:-:S04]  /*1b30*/  SHF.L.U32 R3, R12, 0x1f, RZ ;  /* 0x0000001f0c037819 */ /* 0x000fc800000006ff */
[----:B------:R-:W2:Y:S02]  /*1b40*/  SYNCS.PHASECHK.TRANS64.TRYWAIT P0, [UR33+0x18], R3 ;  /* 0x00001803ff0075a7 */ /* 0x000ea40008001121 */
[----:B--2---:R-:W-:Y:S05]  /*1b50*/  @!P0 BRA `(.L_x_27) ;  /* 0x0000005c00b88947 */ /* 0x004fea0003800000 */
.L_x_26:
[----:B------:R2:W-:Y:S01]  /*1b60*/  @!P4 SYNCS.ARRIVE.TRANS64 RZ, [UR33], R2 ;  /* 0x00000002ffffc9a7 */ /* 0x0005e20008000021 */
[----:B------:R-:W-:-:S04]  /*1b70*/  ULOP3.LUT UR4, UR37, 0x2, URZ, 0xfc, !UPT ;  /* 0x0000000225047892 */ /* 0x000fc8000f8efcff */
[----:B------:R-:W-:-:S09]  /*1b80*/  UISETP.NE.AND UP0, UPT, UR4, 0x2, UPT ;  /* 0x000000020400788c */ /* 0x000fd2000bf05270 */
[----:B------:R-:W-:Y:S05]  /*1b90*/  BRA.U UP0, `(.L_x_28) ;  /* 0x0000000100047547 */ /* 0x000fea000b800000 */
[----:B------:R-:W-:Y:S05]  /*1ba0*/  BPT.TRAP 0x1 ;  /* 0x000000040000795c */ /* 0x000fea0000300000 */
.L_x_28:
[----:B------:R-:W-:Y:S04]  /*1bb0*/  BSSY.RECONVERGENT B0, `(.L_x_29) ;  /* 0x0000003000007945 */ /* 0x000fe80003800200 */
[----:B------:R-:W-:Y:S05]  /*1bc0*/  @P3 BRA `(.L_x_30) ;  /* 0x0000000000043947 */ /* 0x000fea0003800000 */
[----:B------:R-:W-:Y:S05]  /*1bd0*/  BPT.TRAP 0x1 ;  /* 0x000000040000795c */ /* 0x000fea0000300000 */
.L_x_30:
[----:B------:R-:W-:Y:S05]  /*1be0*/  BSYNC.RECONVERGENT B0 ;  /* 0x0000000000007941 */ /* 0x000fea0003800200 */
.L_x_29:
[----:B------:R-:W-:Y:S01]  /*1bf0*/  UIADD3 UR4, UPT, UPT, UR6, 0x1, URZ ;  /* 0x0000000106047890 */ /* 0x000fe2000fffe0ff */
[----:B------:R-:W-:Y:S01]  /*1c00*/  BSSY.RECONVERGENT B0, `(.L_x_31) ;  /* 0x000002c000007945 */ /* 0x000fe20003800200 */
[----:B------:R-:W-:Y:S02]  /*1c10*/  ELECT P0, URZ, PT ;  /* 0x0000000000ff782f */ /* 0x000fe40003800000 */
[----:B------:R-:W-:-:S04]  /*1c20*/  UISETP.NE.AND UP0, UPT, UR4, 0x3, UPT ;  /* 0x000000030400788c */ /* 0x000fc8000bf05270 */
[----:B------:R-:W-:Y:S02]  /*1c30*/  USEL UR5, URZ, 0x1, UP0 ;  /* 0x00000001ff057887 */ /* 0x000fe40008000000 */
[----:B------:R-:W-:-:S04]  /*1c40*/  USEL UR22, UR4, URZ, UP0 ;  /* 0x000000ff04167287 */ /* 0x000fc80008000000 */
[----:B------:R-:W-:Y:S01]  /*1c50*/  ULEA UR4, UR22, UR21, 0x3 ;  /* 0x0000001516047291 */ /* 0x000fe2000f8e18ff */
[----:B------:R-:W-:-:S04]  /*1c60*/  LOP3.LUT R12, R12, UR5, RZ, 0x3c, !PT ;  /* 0x000000050c0c7c12 */ /* 0x000fc8000f8e3cff */
[----:B-1----:R-:W-:-:S04]  /*1c70*/  SHF.L.U32 R0, R12, 0x1f, RZ ;  /* 0x0000001f0c007819 */ /* 0x002fc800000006ff */
[----:B------:R1:W3:Y:S01]  /*1c80*/  SYNCS.PHASECHK.TRANS64.TRYWAIT P1, [UR4+0x18], R0 ;  /* 0x00001800ff0075a7 */ /* 0x0002e20008021104 */
[----:B------:R-:W-:Y:S05]  /*1c90*/  @!P0 BRA `(.L_x_32) ;  /* 0x0000000000888947 */ /* 0x000fea0003800000 */
[----:B------:R-:W-:Y:S02]  /*1ca0*/  USHF.L.U32 UR7, UR6, 0xd, URZ ;  /* 0x0000000d06077899 */ /* 0x000fe400080006ff */
[----:B------:R-:W-:Y:S02]  /*1cb0*/  UIADD3 UR4, UP1, UPT, UR44, 0x80, URZ ;  /* 0x000000802c047890 */ /* 0x000fe4000ff3e0ff */
[----:B------:R-:W-:Y:S02]  /*1cc0*/  ULOP3.LUT UR24, UR7, UR39, URZ, 0xfc, !UPT ;  /* 0x0000002707187292 */ /* 0x000fe4000f8efcff */
[----:B------:R-:W-:Y:S02]  /*1cd0*/  ULOP3.LUT UR8, UR7, UR38, URZ, 0xfc, !UPT ;  /* 0x0000002607087292 */ /* 0x000fe4000f8efcff */
[----:B------:R-:W-:Y:S02]  /*1ce0*/  ULEA UR24, UR24, UR21, 0x1 ;  /* 0x0000001518187291 */ /* 0x000fe4000f8e08ff */
[----:B------:R-:W-:-:S02]  /*1cf0*/  USHF.L.U32 UR34, UR13, 0x7, URZ ;  /* 0x000000070d227899 */ /* 0x000fc400080006ff */
[----:B------:R-:W-:Y:S02]  /*1d00*/  UIADD3 UR14, UP0, UPT, UR44, 0x180, URZ ;  /* 0x000001802c0e7890 */ /* 0x000fe4000ff1e0ff */
[----:B------:R-:W-:Y:S02]  /*1d10*/  ULEA UR8, UR8, UR21, 0x1 ;  /* 0x0000001508087291 */ /* 0x000fe4000f8e08ff */
[----:B------:R-:W-:Y:S02]  /*1d20*/  UIADD3.X UR5, UPT, UPT, URZ, UR45, URZ, UP1, !UPT ;  /* 0x0000002dff057290 */ /* 0x000fe40008ffe4ff */
[----:B------:R-:W-:Y:S02]  /*1d30*/  UIADD3 UR32, UPT, UPT, UR24, 0x3400, URZ ;  /* 0x0000340018207890 */ /* 0x000fe4000fffe0ff */
[----:B------:R-:W-:Y:S02]  /*1d40*/  UPRMT UR7, URZ, 0x5410, UR30 ;  /* 0x00005410ff077896 */ /* 0x000fe4000800001e */
[----:B------:R-:W-:-:S02]  /*1d50*/  UIADD3 UR26, UPT, UPT, UR34, 0x40, URZ ;  /* 0x00000040221a7890 */ /* 0x000fc4000fffe0ff */
[----:B------:R-:W-:Y:S02]  /*1d60*/  UIADD3 UR24, UPT, UPT, UR24, 0x5400, URZ ;  /* 0x0000540018187890 */ /* 0x000fe4000fffe0ff */
[----:B------:R-:W-:Y:S02]  /*1d70*/  UIADD3.X UR15, UPT, UPT, URZ, UR45, URZ, UP0, !UPT ;  /* 0x0000002dff0f7290 */ /* 0x000fe400087fe4ff */
[----:B------:R-:W-:Y:S02]  /*1d80*/  UIADD3 UR16, UPT, UPT, UR8, 0xf400, URZ ;  /* 0x0000f40008107890 */ /* 0x000fe4000fffe0ff */
[----:B------:R-:W-:Y:S02]  /*1d90*/  UPRMT UR23, URZ, 0x5410, UR29 ;  /* 0x00005410ff177896 */ /* 0x000fe4000800001d */
[----:B------:R-:W-:Y:S01]  /*1da0*/  UIADD3 UR8, UPT, UPT, UR8, 0x11400, URZ ;  /* 0x0001140008087890 */ /* 0x000fe2000fffe0ff */
[----:B------:R-:W-:Y:S01]  /*1db0*/  UMOV UR40, 0x0 ;  /* 0x0000000000287882 */ /* 0x000fe20000000000 */
[----:B------:R-:W-:Y:S01]  /*1dc0*/  UMOV UR41, 0x10000000 ;  /* 0x1000000000297882 */ /* 0x000fe20000000000 */
[----:B------:R-:W-:Y:S01]  /*1dd0*/  UMOV UR25, UR33 ;  /* 0x0000002100197c82 */ /* 0x000fe20008000000 */
[----:B------:R-:W-:Y:S01]  /*1de0*/  UMOV UR27, UR35 ;  /* 0x00000023001b7c82 */ /* 0x000fe20008000000 */
[----:B------:R-:W-:Y:S01]  /*1df0*/  UMOV UR28, UR36 ;  /* 0x00000024001c7c82 */ /* 0x000fe20008000000 */
[----:B------:R-:W-:Y:S01]  /*1e00*/  UMOV UR17, UR33 ;  /* 0x0000002100117c82 */ /* 0x000fe20008000000 */
[----:B------:R-:W-:Y:S01]  /*1e10*/  UMOV UR20, UR36 ;  /* 0x0000002400147c82 */ /* 0x000fe20008000000 */
[----:B------:R-:W-:Y:S01]  /*1e20*/  UMOV UR18, UR34 ;  /* 0x0000002200127c82 */ /* 0x000fe20008000000 */
[----:B------:R4:W-:Y:S01]  /*1e30*/  UTMALDG.3D.MULTICAST [UR32], [UR4], UR7, desc[UR40] ;  /* 0x00002820040073b4 */ /* 0x0009e20008011807 */
[----:B------:R-:W-:Y:S01]  /*1e40*/  UMOV UR9, UR33 ;  /* 0x0000002100097c82 */ /* 0x000fe20008000000 */
[----:B------:R-:W-:Y:S01]  /*1e50*/  UMOV UR11, UR19 ;  /* 0x00000013000b7c82 */ /* 0x000fe20008000000 */
[----:B------:R-:W-:Y:S01]  /*1e60*/  UMOV UR12, UR36 ;  /* 0x00000024000c7c82 */ /* 0x000fe20008000000 */
[----:B------:R-:W-:Y:S01]  /*1e70*/  UMOV UR10, UR26 ;  /* 0x0000001a000a7c82 */ /* 0x000fe20008000000 */
[----:B------:R4:W-:Y:S01]  /*1e80*/  UTMALDG.3D.MULTICAST [UR24], [UR4], UR7, desc[UR40] ;  /* 0x00002818040073b4 */ /* 0x0009e20008011807 */
[----:B------:R4:W-:Y:S01]  /*1e90*/  UTMALDG.3D.MULTICAST [UR16], [UR14], UR23, desc[UR40] ;  /* 0x000028100e0073b4 */ /* 0x0009e20008011817 */
[----:B------:R4:W-:Y:S02]  /*1ea0*/  UTMALDG.3D.MULTICAST [UR8], [UR14], UR23, desc[UR40] ;  /* 0x000028080e0073b4 */ /* 0x0009e40008011817 */
[----:B----4-:R-:W-:Y:S01]  /*1eb0*/  NOP ;  /* 0x0000000000007918 */ /* 0x010fe20000000000 */
.L_x_32:
[----:B------:R-:W-:Y:S05]  /*1ec0*/  BSYNC.RECONVERGENT B0 ;  /* 0x0000000000007941 */ /* 0x000fea0003800200 */
.L_x_31:
[----:B------:R-:W-:Y:S01]  /*1ed0*/  UIADD3 UR13, UPT, UPT, UR13, 0x1, URZ ;  /* 0x000000010d0d7890 */ /* 0x000fe2000fffe0ff */
[----:B------:R-:W-:Y:S01]  /*1ee0*/  UMOV UR6, UR22 ;  /* 0x0000001600067c82 */ /* 0x000fe20008000000 */
[----:B------:R-:W-:Y:S02]  /*1ef0*/  UMOV UR7, UR31 ;  /* 0x0000001f00077c82 */ /* 0x000fe40008000000 */
[----:B------:R-:W-:-:S09]  /*1f00*/  UISETP.NE.AND UP0, UPT, UR13, UR31, UPT ;  /* 0x0000001f0d00728c */ /* 0x000fd2000bf05270 */
[----:B------:R-:W-:Y:S05]  /*1f10*/  BRA.U UP0, `(.L_x_33) ;  /* 0xfffffff900f87547 */ /* 0x000fea000b83ffff */
.L_x_25:
[----:B------:R-:W-:Y:S01]  /*1f20*/  ULEA UR4, UR22, UR21, 0x3 ;  /* 0x0000001516047291 */ /* 0x000fe2000f8e18ff */
[----:B-1----:R-:W-:Y:S01]  /*1f30*/  SHF.L.U32 R0, R12, 0x1f, RZ ;  /* 0x0000001f0c007819 */ /* 0x002fe200000006ff */
[----:B------:R-:W-:Y:S01]  /*1f40*/  @!P2 SYNCS.ARRIVE.TRANS64.A1T0 RZ, [UR21+0x68], RZ ;  /* 0x000068ffffffa9a7 */ /* 0x000fe20008100015 */
[----:B------:R-:W-:-:S06]  /*1f50*/  UISETP.GT.AND UP0, UPT, UR50, UR49, UPT ;  /* 0x000000313200728c */ /* 0x000fcc000bf04270 */
[----:B--23--:R1:W2:Y:S03]  /*1f60*/  SYNCS.PHASECHK.TRANS64.TRYWAIT P1, [UR4+0x18], R0 ;  /* 0x00001800ff0075a7 */ /* 0x00c2a60008021104 */
[----:B------:R-:W-:Y:S05]  /*1f70*/  BRA.U !UP0, `(.L_x_34) ;  /* 0x00000005080c7547 */ /* 0x000fea000b800000 */
[----:B------:R-:W-:Y:S01]  /*1f80*/  UIADD3 UR23, UPT, UPT, UR52, UR7, URZ ;  /* 0x0000000734177290 */ /* 0x000fe2000fffe0ff */
[----:B------:R-:W-:-:S11]  /*1f90*/  UMOV UR6, UR22 ;  /* 0x0000001600067c82 */ /* 0x000fd60008000000 */
.L_x_42:
[----:B------:R-:W-:Y:S01]  /*1fa0*/  ULEA UR33, UR6, UR21, 0x3 ;  /* 0x0000001506217291 */ /* 0x000fe2000f8e18ff */
[----:B--2---:R-:W-:Y:S01]  /*1fb0*/  @!P4 MOV R2, 0x8000 ;  /* 0x000080000002c802 */ /* 0x004fe20000000f00 */
[----:B--23--:R-:W-:Y:S10]  /*1fc0*/  @P1 BRA `(.L_x_35) ;  /* 0x00000000000c1947 */ /* 0x00cff40003800000 */
[----:B------:R-:W-:-:S04]  /*1fd0*/  SHF.L.U32 R3, R12, 0x1f, RZ ;  /* 0x0000001f0c037819 */ /* 0x000fc800000006ff */
[----:B------:R-:W2:Y:S02]  /*1fe0*/  SYNCS.PHASECHK.TRANS64.TRYWAIT P0, [UR33+0x18], R3 ;  /* 0x00001803ff0075a7 */ /* 0x000ea40008001121 */
[----:B--2---:R-:W-:Y:S05]  /*1ff0*/  @!P0 BRA `(.L_x_36) ;  /* 0x0000005800a88947 */ /* 0x004fea0003800000 */
.L_x_35:
[----:B------:R2:W-:Y:S01]  /*2000*/  @!P4 SYNCS.ARRIVE.TRANS64 RZ, [UR33], R2 ;  /* 0x00000002ffffc9a7 */ /* 0x0005e20008000021 */
[----:B------:R-:W-:-:S04]  /*2010*/  ULOP3.LUT UR4, UR37, 0x2, URZ, 0xfc, !UPT ;  /* 0x0000000225047892 */ /* 0x000fc8000f8efcff */
[----:B------:R-:W-:-:S09]  /*2020*/  UISETP.NE.AND UP0, UPT, UR4, 0x2, UPT ;  /* 0x000000020400788c */ /* 0x000fd2000bf05270 */
[----:B------:R-:W-:Y:S05]  /*2030*/  BRA.U UP0, `(.L_x_37) ;  /* 0x0000000100047547 */ /* 0x000fea000b800000 */
[----:B------:R-:W-:Y:S05]  /*2040*/  BPT.TRAP 0x1 ;  /* 0x000000040000795c */ /* 0x000fea0000300000 */
.L_x_37:
[----:B------:R-:W-:Y:S04]  /*2050*/  BSSY.RECONVERGENT B0, `(.L_x_38) ;  /* 0x0000003000007945 */ /* 0x000fe80003800200 */
[----:B------:R-:W-:Y:S05]  /*2060*/  @P3 BRA `(.L_x_39) ;  /* 0x0000000000043947 */ /* 0x000fea0003800000 */
[----:B------:R-:W-:Y:S05]  /*2070*/  BPT.TRAP 0x1 ;  /* 0x000000040000795c */ /* 0x000fea0000300000 */
.L_x_39:
[----:B------:R-:W-:Y:S05]  /*2080*/  BSYNC.RECONVERGENT B0 ;  /* 0x0000000000007941 */ /* 0x000fea0003800200 */
.L_x_38:
        /* <DEDUP_REMOVED lines=33> */
[----:B------:R-:W-:Y:S01]  /*22a0*/  UTMALDG.3D.MULTICAST [UR32], [UR4], UR10, desc[UR40] ;  /* 0x00002820040073b4 */ /* 0x000fe2000801180a */
[----:B------:R-:W-:Y:S01]  /*22b0*/  UMOV UR17, UR33 ;  /* 0x0000002100117c82 */ /* 0x000fe20008000000 */
[----:B------:R-:W-:Y:S01]  /*22c0*/  UMOV UR20, UR36 ;  /* 0x0000002400147c82 */ /* 0x000fe20008000000 */
[----:B------:R-:W-:Y:S01]  /*22d0*/  UMOV UR18, UR34 ;  /* 0x0000002200127c82 */ /* 0x000fe20008000000 */
[----:B------:R-:W-:Y:S01]  /*22e0*/  UMOV UR9, UR33 ;  /* 0x0000002100097c82 */ /* 0x000fe20008000000 */
[----:B------:R-:W-:Y:S01]  /*22f0*/  UMOV UR11, UR19 ;  /* 0x00000013000b7c82 */ /* 0x000fe20008000000 */
[----:B------:R-:W-:Y:S01]  /*2300*/  UMOV UR12, UR36 ;  /* 0x00000024000c7c82 */ /* 0x000fe20008000000 */
[----:B------:R4:W-:Y:S01]  /*2310*/  UTMALDG.3D.MULTICAST [UR24], [UR4], UR10, desc[UR40] ;  /* 0x00002818040073b4 */ /* 0x0009e2000801180a */
[----:B------:R1:W-:Y:S01]  /*2320*/  UTMALDG.3D.MULTICAST [UR16], [UR14], UR13, desc[UR40] ;  /* 0x000028100e0073b4 */ /* 0x0003e2000801180d */
[----:B----4-:R-:W-:-:S02]  /*2330*/  UMOV UR10, UR26 ;  /* 0x0000001a000a7c82 */ /* 0x010fc40008000000 */
[----:B------:R1:W-:Y:S02]  /*2340*/  UTMALDG.3D.MULTICAST [UR8], [UR14], UR13, desc[UR40] ;  /* 0x000028080e0073b4 */ /* 0x0003e4000801180d */
[----:B-1----:R-:W-:Y:S01]  /*2350*/  NOP ;  /* 0x0000000000007918 */ /* 0x002fe20000000000 */
.L_x_41:
[----:B------:R-:W-:Y:S05]  /*2360*/  BSYNC.RECONVERGENT B0 ;  /* 0x0000000000007941 */ /* 0x000fea0003800200 */
.L_x_40:
[----:B------:R-:W-:Y:S01]  /*2370*/  UIADD3 UR7, UPT, UPT, UR7, 0x1, URZ ;  /* 0x0000000107077890 */ /* 0x000fe2000fffe0ff */
[----:B------:R-:W-:-:S03]  /*2380*/  UMOV UR6, UR22 ;  /* 0x0000001600067c82 */ /* 0x000fc60008000000 */
[----:B------:R-:W-:-:S09]  /*2390*/  UISETP.NE.AND UP0, UPT, UR7, UR23, UPT ;  /* 0x000000170700728c */ /* 0x000fd2000bf05270 */
[----:B------:R-:W-:Y:S05]  /*23a0*/  BRA.U UP0, `(.L_x_42) ;  /* 0xfffffff900fc7547 */ /* 0x000fea000b83ffff */
.L_x_34:
[C---:B------:R-:W-:Y:S01]  /*23b0*/  LEA R3, R11.reuse, UR21, 0x3 ;  /* 0x000000150b037c11 */ /* 0x040fe2000f8e18ff */
[----:B------:R-:W-:Y:S01]  /*23c0*/  NOP ;  /* 0x0000000000007918 */ /* 0x000fe20000000000 */
[----:B-1----:R-:W-:Y:S02]  /*23d0*/  SHF.L.U32 R0, R10, 0x1f, RZ ;  /* 0x0000001f0a007819 */ /* 0x002fe400000006ff */
[----:B------:R-:W-:Y:S02]  /*23e0*/  LEA R4, R11, UR21, 0x4 ;  /* 0x000000150b047c11 */ /* 0x000fe4000f8e20ff */
[----:B------:R-:W1:Y:S02]  /*23f0*/  SYNCS.PHASECHK.TRANS64.TRYWAIT P0, [R3+URZ+0x70], R0 ;  /* 0x00007000030075a7 */ /* 0x000e6400080011ff */
[----:B-1----:R-:W-:Y:S05]  /*2400*/  @!P0 BRA `(.L_x_43) ;  /* 0x0000005400bc8947 */ /* 0x002fea0003800000 */
.L_x_128:
[----:B------:R-:W4:Y:S01]  /*2410*/  LDS.128 R4, [R4+0x100] ;  /* 0x0001000004047984 */ /* 0x000f220000000c00 */
[----:B------:R-:W-:Y:S01]  /*2420*/  UISETP.GE.AND UP0, UPT, UR42, 0x1, UPT ;  /* 0x000000012a00788c */ /* 0x000fe2000bf06270 */
[----:B------:R-:W-:Y:S01]  /*2430*/  @!PT LDS RZ, [RZ] ;  /* 0x00000000fffff984 */ /* 0x000fe20000000800 */
[----:B------:R-:W-:Y:S01]  /*2440*/  @!PT LDS RZ, [RZ] ;  /* 0x00000000fffff984 */ /* 0x000fe20000000800 */
[----:B------:R-:W-:Y:S01]  /*2450*/  @!PT LDS RZ, [RZ] ;  /* 0x00000000fffff984 */ /* 0x000fe20000000800 */
[----:B------:R-:W-:Y:S01]  /*2460*/  @!PT LDS RZ, [RZ] ;  /* 0x00000000fffff984 */ /* 0x000fe20000000800 */
[----:B------:R1:W-:Y:S06]  /*2470*/  MEMBAR.ALL.CTA ;  /* 0x0000000000007992 */ /* 0x0003ec0000008000 */
[----:B-1----:R-:W1:Y:S01]  /*2480*/  FENCE.VIEW.ASYNC.S ;  /* 0x00000000000073c6 */ /* 0x002e620000000000 */
[----:B----4-:R-:W-:-:S13]  /*2490*/  LOP3.LUT P0, RZ, R6, 0x1, RZ, 0xc0, !PT ;  /* 0x0000000106ff7812 */ /* 0x010fda000780c0ff */
[----:B-1----:R-:W-:Y:S01]  /*24a0*/  VOTEU.ANY UP1, P0 ;  /* 0x0000000000ff7886 */ /* 0x002fe20000020100 */
[----:B------:R-:W-:-:S13]  /*24b0*/  PLOP3.LUT P0, PT, PT, PT, UP1, 0x80, 0x8 ;  /* 0x000000000008781c */ /* 0x000fda0003f0f018 */
[----:B------:R-:W-:Y:S02]  /*24c0*/  @P0 LOP3.LUT R0, R5, 0xffff, RZ, 0xc0, !PT ;  /* 0x0000ffff05000812 */ /* 0x000fe400078ec0ff */
[----:B--2---:R-:W-:Y:S02]  /*24d0*/  @P0 MOV R2, R4 ;  /* 0x0000000400020202 */ /* 0x004fe40000000f00 */
[----:B------:R-:W-:Y:S01]  /*24e0*/  @P0 R2UR UR5, R0 ;  /* 0x00000000000502ca */ /* 0x000fe200000e0000 */
[----:B------:R-:W-:Y:S01]  /*24f0*/  VIADD R0, R3, 0x80 ;  /* 0x0000008003007836 */ /* 0x000fe20000000000 */
[----:B------:R-:W-:Y:S02]  /*2500*/  @P0 SHF.R.U32.HI R4, RZ, 0x10, R5 ;  /* 0x00000010ff040819 */ /* 0x000fe40000011605 */
[----:B------:R-:W-:Y:S02]  /*2510*/  @P0 R2UR UR6, R2 ;  /* 0x00000000020602ca */ /* 0x000fe400000e0000 */
[----:B------:R-:W-:-:S02]  /*2520*/  PRMT R0, RZ, 0x654, R0 ;  /* 0x00000654ff007816 */ /* 0x000fc40000000000 */
[----:B------:R-:W-:Y:S02]  /*2530*/  @P0 R2UR UR4, R4 ;  /* 0x00000000040402ca */ /* 0x000fe400000e0000 */
[----:B------:R1:W-:Y:S03]  /*2540*/  SYNCS.ARRIVE.TRANS64.RED.A1T0 RZ, [R0+URZ], RZ ;  /* 0x000000ff00ff79a7 */ /* 0x0003e600081004ff */
[----:B------:R-:W-:-:S04]  /*2550*/  @UP1 UMOV UR43, UR5 ;  /* 0x00000005002b1c82 */ /* 0x000fc80008000000 */
[----:B------:R-:W-:-:S04]  /*2560*/  @UP1 UMOV UR46, UR6 ;  /* 0x00000006002e1c82 */ /* 0x000fc80008000000 */
[----:B------:R-:W-:Y:S01]  /*2570*/  @UP1 UMOV UR36, UR4 ;  /* 0x0000000400241c82 */ /* 0x000fe20008000000 */
[----:B------:R-:W-:Y:S05]  /*2580*/  BRA.U !UP0, `(.L_x_44) ;  /* 0x0000000108d47547 */ /* 0x000fea000b800000 */
[----:B------:R-:W2:Y:S01]  /*2590*/  LDCU.128 UR12, c[0x0][0xb10] ;  /* 0x00016200ff0c77ac */ /* 0x000ea20008000c00 */
[----:B------:R-:W4:Y:S01]  /*25a0*/  LDCU UR23, c[0x0][0xb20] ;  /* 0x00016400ff1777ac */ /* 0x000f220008000800 */
[----:B------:R-:W3:Y:S01]  /*25b0*/  LDCU UR20, c[0x0][0xb0c] ;  /* 0x00016180ff1477ac */ /* 0x000ee20008000800 */
[----:B------:R-:W1:Y:S01]  /*25c0*/  LDCU.64 UR8, c[0x0][0xb28] ;  /* 0x00016500ff0877ac */ /* 0x000e620008000a00 */
[----:B------:R-:W-:Y:S02]  /*25d0*/  UISETP.NE.AND UP3, UPT, UR42, 0x1, UPT ;  /* 0x000000012a00788c */ /* 0x000fe4000bf65270 */
[----:B--2---:R-:W-:Y:S02]  /*25e0*/  UIMAD.WIDE.U32 UR6, UR47, UR15, URZ ;  /* 0x0000000f2f0672a5 */ /* 0x004fe4000f8e00ff */
[----:B------:R-:W-:Y:S02]  /*25f0*/  UIMAD.WIDE.U32 UR4, UR48, UR12, URZ ;  /* 0x0000000c300472a5 */ /* 0x000fe4000f8e00ff */
[----:B------:R-:W-:-:S02]  /*2600*/  UISETP.NE.AND UP0, UPT, UR14, 0x1, UPT ;  /* 0x000000010e00788c */ /* 0x000fc4000bf05270 */
[----:B------:R-:W-:Y:S01]  /*2610*/  UIMAD.WIDE.U32 UR18, UR43, UR15, URZ ;  /* 0x0000000f2b1272a5 */ /* 0x000fe2000f8e00ff */
[----:B------:R-:W-:Y:S02]  /*2620*/  UMOV UR6, UR7 ;  /* 0x0000000700067c82 */ /* 0x000fe40008000000 */
[----:B------:R-:W-:Y:S01]  /*2630*/  UMOV UR4, UR5 ;  /* 0x0000000500047c82 */ /* 0x000fe20008000000 */
[----:B----4-:R-:W-:Y:S02]  /*2640*/  USHF.R.U32.HI UR6, URZ, UR23, UR6 ;  /* 0x00000017ff067299 */ /* 0x010fe40008011606 */
[----:B---3--:R-:W-:Y:S02]  /*2650*/  UISETP.NE.AND UP2, UPT, UR20, 0x1, UPT ;  /* 0x000000011400788c */ /* 0x008fe4000bf45270 */
[----:B------:R-:W-:Y:S02]  /*2660*/  USHF.R.U32.HI UR4, URZ, UR13, UR4 ;  /* 0x0000000dff047299 */ /* 0x000fe40008011604 */
[----:B------:R-:W-:-:S02]  /*2670*/  USEL UR5, UR47, UR6, !UP0 ;  /* 0x000000062f057287 */ /* 0x000fc4000c000000 */
[----:B------:R-:W-:Y:S02]  /*2680*/  USEL UR6, UR48, UR4, !UP2 ;  /* 0x0000000430067287 */ /* 0x000fe4000d000000 */
[----:B-1----:R-:W-:Y:S01]  /*2690*/  UIMAD.WIDE.U32 UR10, UR5, UR8, URZ ;  /* 0x00000008050a72a5 */ /* 0x002fe2000f8e00ff */
[----:B------:R-:W-:Y:S01]  /*26a0*/  UMOV UR4, UR19 ;  /* 0x0000001300047c82 */ /* 0x000fe20008000000 */
[----:B------:R-:W-:Y:S02]  /*26b0*/  UIMAD.WIDE.U32 UR16, UR46, UR12, URZ ;  /* 0x0000000c2e1072a5 */ /* 0x000fe4000f8e00ff */
[----:B------:R-:W-:-:S03]  /*26c0*/  UIMAD.WIDE.U32 UR18, UR6, UR8, URZ ;  /* 0x00000008061272a5 */ /* 0x000fc6000f8e00ff */
[----:B------:R-:W-:Y:S01]  /*26d0*/  UMOV UR10, UR11 ;  /* 0x0000000b000a7c82 */ /* 0x000fe20008000000 */
[----:B------:R-:W-:Y:S02]  /*26e0*/  USHF.R.U32.HI UR4, URZ, UR23, UR4 ;  /* 0x00000017ff047299 */ /* 0x000fe40008011604 */
[----:B------:R-:W-:Y:S01]  /*26f0*/  @UP3 USHF.R.U32.HI UR5, URZ, UR9, UR10 ;  /* 0x00000009ff053299 */ /* 0x000fe2000801160a */
[----:B------:R-:W-:Y:S01]  /*2700*/  UMOV UR16, UR17 ;  /* 0x0000001100107c82 */ /* 0x000fe20008000000 */
[----:B------:R-:W-:Y:S01]  /*2710*/  UMOV UR18, UR19 ;  /* 0x0000001300127c82 */ /* 0x000fe20008000000 */
[----:B------:R-:W-:Y:S02]  /*2720*/  USHF.R.U32.HI UR13, URZ, UR13, UR16 ;  /* 0x0000000dff0d7299 */ /* 0x000fe40008011610 */
[----:B------:R-:W-:Y:S02]  /*2730*/  USEL UR4, UR43, UR4, !UP0 ;  /* 0x000000042b047287 */ /* 0x000fe4000c000000 */
[----:B------:R-:W-:-:S02]  /*2740*/  @UP3 USHF.R.U32.HI UR6, URZ, UR9, UR18 ;  /* 0x00000009ff063299 */ /* 0x000fc40008011612 */
[----:B------:R-:W-:Y:S02]  /*2750*/  UIMAD UR7, UR42, UR5, URZ ;  /* 0x000000052a0772a4 */ /* 0x000fe4000f8e02ff */
[----:B------:R-:W-:Y:S02]  /*2760*/  USEL UR5, UR46, UR13, !UP2 ;  /* 0x0000000d2e057287 */ /* 0x000fe4000d000000 */
[----:B------:R-:W-:Y:S02]  /*2770*/  UIMAD UR10, UR42, UR6, URZ ;  /* 0x000000062a0a72a4 */ /* 0x000fe4000f8e02ff */
[----:B------:R-:W-:Y:S02]  /*2780*/  UISETP.GE.AND UP0, UPT, UR4, UR7, UPT ;  /* 0x000000070400728c */ /* 0x000fe4000bf06270 */
[----:B------:R-:W-:Y:S02]  /*2790*/  UIMAD.WIDE.U32 UR12, UR4, UR8, URZ ;  /* 0x00000008040c72a5 */ /* 0x000fe4000f8e00ff */
[----:B------:R-:W-:-:S02]  /*27a0*/  UISETP.GE.OR UP0, UPT, UR5, UR10, UP0 ;  /* 0x0000000a0500728c */ /* 0x000fc40008706670 */
        /* <DEDUP_REMOVED lines=19> */
.L_x_44:
[----:B------:R-:W2:Y:S02]  /*28e0*/  LDCU UR4, c[0x0][0xb30] ;  /* 0x00016600ff0477ac */ /* 0x000ea40008000800 */
[----:B--2---:R-:W-:-:S09]  /*28f0*/  UISETP.NE.AND UP0, UPT, UR4, 0x1, UPT ;  /* 0x000000010400788c */ /* 0x004fd2000bf05270 */
[----:B------:R-:W-:Y:S05]  /*2900*/  BRA.U UP0, `(.L_x_45) ;  /* 0x0000000100447547 */ /* 0x000fea000b800000 */
[----:B------:R-:W2:Y:S01]  /*2910*/  LDCU.128 UR8, c[0x0][0xb10] ;  /* 0x00016200ff0877ac */ /* 0x000ea20008000c00 */
[----:B------:R-:W4:Y:S01]  /*2920*/  LDCU UR12, c[0x0][0xb0c] ;  /* 0x00016180ff0c77ac */ /* 0x000f220008000800 */
[----:B------:R-:W1:Y:S01]  /*2930*/  LDCU UR13, c[0x0][0xb20] ;  /* 0x00016400ff0d77ac */ /* 0x000e620008000800 */
[----:B--2---:R-:W-:Y:S02]  /*2940*/  UIMAD.WIDE.U32 UR6, UR46, UR8, URZ ;  /* 0x000000082e0672a5 */ /* 0x004fe4000f8e00ff */
[----:B------:R-:W-:Y:S02]  /*2950*/  UIMAD.WIDE.U32 UR4, UR43, UR11, URZ ;  /* 0x0000000b2b0472a5 */ /* 0x000fe4000f8e00ff */
[----:B----4-:R-:W-:Y:S02]  /*2960*/  UISETP.NE.AND UP2, UPT, UR12, 0x1, UPT ;  /* 0x000000010c00788c */ /* 0x010fe4000bf45270 */
[----:B------:R-:W-:Y:S01]  /*2970*/  UISETP.NE.AND UP0, UPT, UR10, 0x1, UPT ;  /* 0x000000010a00788c */ /* 0x000fe2000bf05270 */
[----:B------:R-:W-:-:S02]  /*2980*/  UMOV UR6, UR7 ;  /* 0x0000000700067c82 */ /* 0x000fc40008000000 */
[----:B------:R-:W-:Y:S01]  /*2990*/  UMOV UR4, UR5 ;  /* 0x0000000500047c82 */ /* 0x000fe20008000000 */
[----:B------:R-:W-:Y:S02]  /*29a0*/  USHF.R.U32.HI UR9, URZ, UR9, UR6 ;  /* 0x00000009ff097299 */ /* 0x000fe40008011606 */
[----:B-1----:R-:W-:Y:S02]  /*29b0*/  USHF.R.U32.HI UR4, URZ, UR13, UR4 ;  /* 0x0000000dff047299 */ /* 0x002fe40008011604 */
[----:B------:R-:W-:Y:S02]  /*29c0*/  USEL UR5, UR46, UR9, !UP2 ;  /* 0x000000092e057287 */ /* 0x000fe4000d000000 */
[----:B------:R-:W-:-:S04]  /*29d0*/  USEL UR4, UR43, UR4, !UP0 ;  /* 0x000000042b047287 */ /* 0x000fc8000c000000 */
[----:B------:R-:W-:Y:S02]  /*29e0*/  UIADD3 UR6, UPT, UPT, UR5, -UR4, URZ ;  /* 0x8000000405067290 */ /* 0x000fe4000fffe0ff */
[----:B------:R-:W-:Y:S02]  /*29f0*/  UIADD3 UR4, UPT, UPT, -UR5, UR4, URZ ;  /* 0x0000000405047290 */ /* 0x000fe4000fffe1ff */
[----:B------:R-:W-:Y:S02]  /*2a00*/  UIMAD UR43, UR6, UR10, UR43 ;  /* 0x0000000a062b72a4 */ /* 0x000fe4000f8e022b */
[----:B------:R-:W-:-:S12]  /*2a10*/  UIMAD UR46, UR4, UR12, UR46 ;  /* 0x0000000c042e72a4 */ /* 0x000fd8000f8e022e */
.L_x_45:
[----:B------:R-:W-:Y:S01]  /*2a20*/  VIADD R11, R11, 0x1 ;  /* 0x000000010b0b7836 */ /* 0x000fe20000000000 */
[----:B------:R-:W-:Y:S02]  /*2a30*/  R2UR UR5, R48 ;  /* 0x00000000300572ca */ /* 0x000fe400000e0000 */
[----:B------:R-:W-:Y:S02]  /*2a40*/  R2UR UR4, R47 ;  /* 0x000000002f0472ca */ /* 0x000fe400000e0000 */
[C---:B------:R-:W-:Y:S02]  /*2a50*/  ISETP.NE.AND P0, PT, R11.reuse, 0x2, PT ;  /* 0x000000020b00780c */ /* 0x040fe40003f05270 */
[----:B------:R-:W-:Y:S02]  /*2a60*/  PLOP3.LUT P2, PT, PT, PT, PT, 0x80, 0x8 ;  /* 0x000000000008781c */ /* 0x000fe40003f4f070 */
[----:B-1----:R-:W-:Y:S02]  /*2a70*/  SEL R0, RZ, 0x1, P0 ;  /* 0x00000001ff007807 */ /* 0x002fe40000000000 */
[----:B------:R-:W-:-:S02]  /*2a80*/  SEL R11, R11, RZ, P0 ;  /* 0x000000ff0b0b7207 */ /* 0x000fc40000000000 */
[----:B------:R-:W-:Y:S01]  /*2a90*/  LOP3.LUT R10, R10, R0, RZ, 0x3c, !PT ;  /* 0x000000000a0a7212 */ /* 0x000fe200078e3cff */
[----:B------:R-:W-:Y:S02]  /*2aa0*/  UIADD3 UR25, UPT, UPT, UR46, UR5, URZ ;  /* 0x000000052e197290 */ /* 0x000fe4000fffe0ff */
[----:B------:R-:W-:Y:S01]  /*2ab0*/  UIADD3 UR26, UPT, UPT, UR43, UR4, URZ ;  /* 0x000000042b1a7290 */ /* 0x000fe2000fffe0ff */
[----:B------:R-:W-:Y:S11]  /*2ac0*/  BRA.U UP1, `(.L_x_46) ;  /* 0xffffffed01987547 */ /* 0x000ff6000b83ffff */
[----:B------:R-:W-:Y:S01]  /*2ad0*/  UIADD3 UR21, UPT, UPT, UR21, 0x18, URZ ;  /* 0x0000001815157890 */ /* 0x000fe2000fffe0ff */
[----:B------:R-:W-:-:S03]  /*2ae0*/  SHF.L.U32 R2, R12, 0x1f, RZ ;  /* 0x0000001f0c027819 */ /* 0x000fc600000006ff */
[----:B------:R-:W-:-:S09]  /*2af0*/  ULEA UR4, UR22, UR21, 0x3 ;  /* 0x0000001516047291 */ /* 0x000fd2000f8e18ff */
[----:B------:R-:W1:Y:S02]  /*2b00*/  SYNCS.PHASECHK.TRANS64.TRYWAIT P0, [UR4], R2 ;  /* 0x00000002ff0075a7 */ /* 0x000e640008001104 */
[----:B-1----:R-:W-:Y:S05]  /*2b10*/  @!P0 BRA `(.L_x_47) ;  /* 0x00000050000c8947 */ /* 0x002fea0003800000 */
.L_x_130:
[----:B------:R-:W-:-:S04]  /*2b20*/  UIADD3 UR4, UPT, UPT, UR22, 0x1, URZ ;  /* 0x0000000116047890 */ /* 0x000fc8000fffe0ff */
[----:B------:R-:W-:-:S04]  /*2b30*/  UISETP.NE.AND UP0, UPT, UR4, 0x3, UPT ;  /* 0x000000030400788c */ /* 0x000fc8000bf05270 */
[----:B------:R-:W-:Y:S02]  /*2b40*/  USEL UR6, URZ, 0x1, UP0 ;  /* 0x00000001ff067887 */ /* 0x000fe40008000000 */
[----:B------:R-:W-:-:S04]  /*2b50*/  USEL UR4, UR4, URZ, UP0 ;  /* 0x000000ff04047287 */ /* 0x000fc80008000000 */
[----:B------:R-:W-:Y:S01]  /*2b60*/  ULEA UR5, UR4, UR21, 0x3 ;  /* 0x0000001504057291 */ /* 0x000fe2000f8e18ff */
[----:B------:R-:W-:-:S04]  /*2b70*/  LOP3.LUT R12, R12, UR6, RZ, 0x3c, !PT ;  /* 0x000000060c0c7c12 */ /* 0x000fc8000f8e3cff */
[----:B-1----:R-:W-:-:S04]  /*2b80*/  SHF.L.U32 R2, R12, 0x1f, RZ ;  /* 0x0000001f0c027819 */ /* 0x002fc800000006ff */
[----:B------:R-:W1:Y:S02]  /*2b90*/  SYNCS.PHASECHK.TRANS64.TRYWAIT P0, [UR5], R2 ;  /* 0x00000002ff0075a7 */ /* 0x000e640008001105 */
[----:B-1----:R-:W-:Y:S05]  /*2ba0*/  @!P0 BRA `(.L_x_48) ;  /* 0x0000005000008947 */ /* 0x002fea0003800000 */
.L_x_132:
[----:B------:R-:W-:-:S04]  /*2bb0*/  UIADD3 UR4, UPT, UPT, UR4, 0x1, URZ ;  /* 0x0000000104047890 */ /* 0x000fc8000fffe0ff */
[----:B------:R-:W-:-:S04]  /*2bc0*/  UISETP.NE.AND UP0, UPT, UR4, 0x3, UPT ;  /* 0x000000030400788c */ /* 0x000fc8000bf05270 */
[----:B------:R-:W-:Y:S02]  /*2bd0*/  USEL UR5, URZ, 0x1, UP0 ;  /* 0x00000001ff057887 */ /* 0x000fe40008000000 */
[----:B------:R-:W-:-:S04]  /*2be0*/  USEL UR4, UR4, URZ, UP0 ;  /* 0x000000ff04047287 */ /* 0x000fc80008000000 */
[----:B------:R-:W-:Y:S01]  /*2bf0*/  ULEA UR4, UR4, UR21, 0x3 ;  /* 0x0000001504047291 */ /* 0x000fe2000f8e18ff */
[----:B-1----:R-:W-:-:S04]  /*2c00*/  LOP3.LUT R2, R12, UR5, RZ, 0x3c, !PT ;  /* 0x000000050c027c12 */ /* 0x002fc8000f8e3cff */
[----:B------:R-:W-:Y:S01]  /*2c10*/  SHF.L.U32 R2, R2, 0x1f, RZ ;  /* 0x0000001f02027819 */ /* 0x000fe200000006ff */
[----:B------:R-:W-:-:S07]  /*2c20*/  IMAD.U32 R0, RZ, RZ, UR4 ;  /* 0x00000004ff007e24 */ /* 0x000fce000f8e00ff */
.L_x_49:
[----:B-1----:R1:W2:Y:S02]  /*2c30*/  SYNCS.PHASECHK.TRANS64.TRYWAIT P0, [R0+URZ], R2 ;  /* 0x00000002000075a7 */ /* 0x0022a400080011ff */
[----:B--2---:R-:W-:Y:S05]  /*2c40*/  @!P0 NANOSLEEP.SYNCS 0x989680 ;  /* 0x009896800000895d */ /* 0x004fea0003900000 */
[----:B------:R-:W2:Y:S02]  /*2c50*/  @!P0 SYNCS.PHASECHK.TRANS64 P0, [R0+URZ], R2 ;  /* 0x00000002000085a7 */ /* 0x000ea400080010ff */
[----:B--2---:R-:W-:Y:S05]  /*2c60*/  @P0 EXIT ;  /* 0x000000000000094d */ /* 0x004fea0003800000 */
[----:B------:R-:W-:Y:S05]  /*2c70*/  BRA `(.L_x_49) ;  /* 0xfffffffc00ec7947 */ /* 0x000fea000383ffff */
.L_x_22:
[----:B------:R-:W-:-:S04]  /*2c80*/  UISETP.NE.AND UP0, UPT, UR54, URZ, UPT ;  /* 0x000000ff3600728c */ /* 0x000fc8000bf05270 */
[----:B------:R-:W-:-:S09]  /*2c90*/  UISETP.NE.OR UP0, UPT, UR22, 0x1, UP0 ;  /* 0x000000011600788c */ /* 0x000fd20008705670 */
[----:B------:R-:W-:Y:S05]  /*2ca0*/  BRA.U UP0, `(.L_x_50) ;  /* 0x0000000500487547 */ /* 0x000fea000b800000 */
[----:B------:R-:W-:Y:S01]  /*2cb0*/  ISETP.GE.U32.AND P2, PT, R0, 0x4, PT ;  /* 0x000000040000780c */ /* 0x000fe20003f46070 */
[----:B------:R-:W-:Y:S01]  /*2cc0*/  IMAD.MOV.U32 R12, RZ, RZ, 0x1 ;  /* 0x00000001ff0c7424 */ /* 0x000fe200078e00ff */
[----:B------:R-:W-:Y:S02]  /*2cd0*/  CS2R R10, SRZ ;  /* 0x00000000000a7805 */ /* 0x000fe4000001ff00 */
[----:B------:R-:W-:Y:S01]  /*2ce0*/  CS2R R8, SRZ ;  /* 0x0000000000087805 */ /* 0x000fe2000001ff00 */
[----:B------:R-:W-:Y:S01]  /*2cf0*/  UMOV UR6, 0x400 ;  /* 0x0000040000067882 */ /* 0x000fe20000000000 */
[----:B------:R-:W-:Y:S01]  /*2d00*/  UMOV UR5, URZ ;  /* 0x000000ff00057c82 */ /* 0x000fe20008000000 */
[----:B------:R-:W-:-:S12]  /*2d10*/  ULEA UR6, UR54, UR6, 0x18 ;  /* 0x0000000636067291 */ /* 0x000fd8000f8ec0ff */
.L_x_54:
[----:B------:R-:W-:Y:S02]  /*2d20*/  LEA R2, R8, UR6, 0x3 ;  /* 0x0000000608027c11 */ /* 0x000fe4000f8e18ff */
[----:B------:R-:W-:-:S03]  /*2d30*/  SHF.L.U32 R4, R9, 0x1f, RZ ;  /* 0x0000001f09047819 */ /* 0x000fc600000006ff */
[----:B------:R-:W-:Y:S01]  /*2d40*/  VIADD R5, R2, 0xe0 ;  /* 0x000000e002057836 */ /* 0x000fe20000000000 */
[----:B------:R-:W2:Y:S02]  /*2d50*/  SYNCS.PHASECHK.TRANS64.TRYWAIT P0, [R2+URZ+0xd0], R4 ;  /* 0x0000d004020075a7 */ /* 0x000ea400080011ff */
[----:B--2---:R-:W-:Y:S05]  /*2d60*/  @!P0 BRA `(.L_x_51) ;  /* 0x0000004c00a88947 */ /* 0x004fea0003800000 */
.L_x_133:
[----:B------:R-:W-:Y:S01]  /*2d70*/  ULEA UR4, UR5, UR6, 0x3 ;  /* 0x0000000605047291 */ /* 0x000fe2000f8e18ff */
[----:B--2---:R-:W-:Y:S01]  /*2d80*/  PRMT R2, RZ, 0x654, R5 ;  /* 0x00000654ff027816 */ /* 0x004fe20000000005 */
[----:B------:R-:W-:Y:S01]  /*2d90*/  @!P2 IMAD.MOV.U32 R4, RZ, RZ, 0x10 ;  /* 0x00000010ff04a424 */ /* 0x000fe200078e00ff */
[----:B------:R-:W-:Y:S01]  /*2da0*/  SHF.L.U32 R5, R12, 0x1f, RZ ;  /* 0x0000001f0c057819 */ /* 0x000fe200000006ff */
[----:B------:R-:W-:Y:S01]  /*2db0*/  UIADD3 UR7, UPT, UPT, UR4, 0x70, URZ ;  /* 0x0000007004077890 */ /* 0x000fe2000fffe0ff */
[----:B------:R2:W-:Y:S05]  /*2dc0*/  SYNCS.ARRIVE.TRANS64.RED.A1T0 RZ, [R2+URZ], RZ ;  /* 0x000000ff02ff79a7 */ /* 0x0005ea00081004ff */
[----:B------:R-:W-:Y:S01]  /*2dd0*/  IMAD.U32 R6, RZ, RZ, UR7 ;  /* 0x00000007ff067e24 */ /* 0x000fe2000f8e00ff */
[----:B------:R-:W3:Y:S04]  /*2de0*/  SYNCS.PHASECHK.TRANS64.TRYWAIT P0, [UR4+0x80], R5 ;  /* 0x00008005ff0075a7 */ /* 0x000ee80008001104 */
[----:B------:R-:W-:Y:S01]  /*2df0*/  PRMT R6, R0, 0x654, R6 ;  /* 0x0000065400067816 */ /* 0x000fe20000000006 */
[----:B--23--:R-:W-:Y:S06]  /*2e00*/  @!P0 BRA `(.L_x_52) ;  /* 0x0000004c00948947 */ /* 0x00cfec0003800000 */
.L_x_135:
[----:B------:R-:W-:Y:S01]  /*2e10*/  ULEA UR8, UR5, UR6, 0x4 ;  /* 0x0000000605087291 */ /* 0x000fe2000f8e20ff */
[----:B------:R-:W-:Y:S01]  /*2e20*/  SEL R3, R6, R3, !P2 ;  /* 0x0000000306037207 */ /* 0x000fe20005000000 */
[----:B------:R-:W-:Y:S01]  /*2e30*/  UIADD3 UR9, UPT, UPT, UR4, 0x70, URZ ;  /* 0x0000007004097890 */ /* 0x000fe2000fffe0ff */
[----:B--2---:R-:W-:Y:S01]  /*2e40*/  LEA R2, R11, UR6, 0x3 ;  /* 0x000000060b027c11 */ /* 0x004fe2000f8e18ff */
[----:B------:R-:W-:Y:S01]  /*2e50*/  UIADD3 UR8, UPT, UPT, UR8, 0x100, URZ ;  /* 0x0000010008087890 */ /* 0x000fe2000fffe0ff */
[----:B------:R2:W-:Y:S01]  /*2e60*/  @!P2 SYNCS.ARRIVE.TRANS64.RED RZ, [R3+URZ], R4 ;  /* 0x0000000403ffa9a7 */ /* 0x0005e200080004ff */
[----:B------:R-:W-:Y:S01]  /*2e70*/  UIADD3 UR4, UPT, UPT, UR5, 0x1, URZ ;  /* 0x0000000105047890 */ /* 0x000fe2000fffe0ff */
[----:B------:R-:W-:-:S03]  /*2e80*/  VIADD R8, R8, 0x1 ;  /* 0x0000000108087836 */ /* 0x000fc60000000000 */
[----:B------:R-:W-:Y:S02]  /*2e90*/  UISETP.NE.AND UP0, UPT, UR4, 0x2, UPT ;  /* 0x000000020400788c */ /* 0x000fe4000bf05270 */
[----:B------:R-:W-:Y:S01]  /*2ea0*/  ISETP.NE.AND P0, PT, R8, 0x2, PT ;  /* 0x000000020800780c */ /* 0x000fe20003f05270 */
[----:B------:R-:W-:Y:S06]  /*2eb0*/  UGETNEXTWORKID.BROADCAST [UR8], [UR9] ;  /* 0x00000000080073ca */ /* 0x000fec0008000100 */
[----:B------:R-:W-:Y:S02]  /*2ec0*/  USEL UR7, URZ, 0x1, UP0 ;  /* 0x00000001ff077887 */ /* 0x000fe40008000000 */
[----:B------:R-:W-:-:S04]  /*2ed0*/  USEL UR5, UR4, URZ, UP0 ;  /* 0x000000ff04057287 */ /* 0x000fc80008000000 */
[----:B------:R-:W-:Y:S02]  /*2ee0*/  LOP3.LUT R12, R12, UR7, RZ, 0x3c, !PT ;  /* 0x000000070c0c7c12 */ /* 0x000fe4000f8e3cff */
[----:B--2---:R-:W-:-:S04]  /*2ef0*/  SHF.L.U32 R4, R10, 0x1f, RZ ;  /* 0x0000001f0a047819 */ /* 0x004fc800000006ff */
[----:B------:R-:W2:Y:S02]  /*2f00*/  SYNCS.PHASECHK.TRANS64.TRYWAIT P1, [R2+URZ+0x70], R4 ;  /* 0x00007004020075a7 */ /* 0x000ea400080211ff */
[----:B--2---:R-:W-:Y:S05]  /*2f10*/  @!P1 BRA `(.L_x_53) ;  /* 0x0000004c00689947 */ /* 0x004fea0003800000 */
.L_x_136:
[C---:B--2---:R-:W-:Y:S01]  /*2f20*/  LEA R4, R11.reuse, UR6, 0x4 ;  /* 0x000000060b047c11 */ /* 0x044fe2000f8e20ff */
[----:B------:R-:W-:Y:S01]  /*2f30*/  VIADD R2, R2, 0x80 ;  /* 0x0000008002027836 */ /* 0x000fe20000000000 */
[----:B------:R-:W-:Y:S01]  /*2f40*/  SEL R8, R8, RZ, P0 ;  /* 0x000000ff08087207 */ /* 0x000fe20000000000 */
[----:B------:R-:W-:-:S03]  /*2f50*/  VIADD R11, R11, 0x1 ;  /* 0x000000010b0b7836 */ /* 0x000fc60000000000 */
[----:B------:R-:W2:Y:S01]  /*2f60*/  LDS.128 R4, [R4+0x100] ;  /* 0x0001000004047984 */ /* 0x000ea20000000c00 */
[----:B------:R-:W-:Y:S02]  /*2f70*/  PRMT R2, RZ, 0x654, R2 ;  /* 0x00000654ff027816 */ /* 0x000fe40000000002 */
[C---:B------:R-:W-:Y:S01]  /*2f80*/  ISETP.NE.AND P1, PT, R11.reuse, 0x2, PT ;  /* 0x000000020b00780c */ /* 0x040fe20003f25270 */
[----:B------:R-:W-:Y:S01]  /*2f90*/  @!PT LDS RZ, [RZ] ;  /* 0x00000000fffff984 */ /* 0x000fe20000000800 */
[----:B------:R-:W-:Y:S01]  /*2fa0*/  @!PT LDS RZ, [RZ] ;  /* 0x00000000fffff984 */ /* 0x000fe20000000800 */
[----:B------:R-:W-:Y:S01]  /*2fb0*/  @!PT LDS RZ, [RZ] ;  /* 0x00000000fffff984 */ /* 0x000fe20000000800 */
[----:B------:R-:W-:Y:S01]  /*2fc0*/  @!PT LDS RZ, [RZ] ;  /* 0x00000000fffff984 */ /* 0x000fe20000000800 */
[----:B------:R3:W-:Y:S06]  /*2fd0*/  MEMBAR.ALL.CTA ;  /* 0x0000000000007992 */ /* 0x0007ec0000008000 */
[----:B---3--:R-:W3:Y:S01]  /*2fe0*/  FENCE.VIEW.ASYNC.S ;  /* 0x00000000000073c6 */ /* 0x008ee20000000000 */
[----:B------:R-:W-:Y:S01]  /*2ff0*/  SEL R11, R11, RZ, P1 ;  /* 0x000000ff0b0b7207 */ /* 0x000fe20000800000 */
[----:B---3--:R3:W-:Y:S01]  /*3000*/  SYNCS.ARRIVE.TRANS64.RED.A1T0 RZ, [R2+URZ], RZ ;  /* 0x000000ff02ff79a7 */ /* 0x0087e200081004ff */
[----:B--2---:R-:W-:-:S02]  /*3010*/  LOP3.LUT P3, RZ, R6, 0x1, RZ, 0xc0, !PT ;  /* 0x0000000106ff7812 */ /* 0x004fc4000786c0ff */
[----:B------:R-:W-:-:S04]  /*3020*/  SEL R4, RZ, 0x1, P1 ;  /* 0x00000001ff047807 */ /* 0x000fc80000800000 */
[----:B------:R-:W-:Y:S02]  /*3030*/  LOP3.LUT R10, R10, R4, RZ, 0x3c, !PT ;  /* 0x000000040a0a7212 */ /* 0x000fe400078e3cff */
[----:B---3--:R-:W-:-:S04]  /*3040*/  SEL R2, RZ, 0x1, P0 ;  /* 0x00000001ff027807 */ /* 0x008fc80000000000 */
[----:B------:R-:W-:Y:S01]  /*3050*/  LOP3.LUT R9, R9, R2, RZ, 0x3c, !PT ;  /* 0x0000000209097212 */ /* 0x000fe200078e3cff */
[----:B------:R-:W-:Y:S06]  /*3060*/  @P3 BRA `(.L_x_54) ;  /* 0xfffffffc002c3947 */ /* 0x000fec000383ffff */
[----:B------:R-:W-:Y:S01]  /*3070*/  ULEA UR4, UR5, UR6, 0x3 ;  /* 0x0000000605047291 */ /* 0x000fe2000f8e18ff */
[----:B------:R-:W-:-:S08]  /*3080*/  SHF.L.U32 R2, R12, 0x1f, RZ ;  /* 0x0000001f0c027819 */ /* 0x000fd000000006ff */
[----:B------:R-:W2:Y:S02]  /*3090*/  SYNCS.PHASECHK.TRANS64 P0, [UR4+0x80], R2 ;  /* 0x00008002ff0075a7 */ /* 0x000ea40008001004 */
[----:B--2---:R-:W-:Y:S05]  /*30a0*/  @P0 BRA `(.L_x_55) ;  /* 0x0000000000080947 */ /* 0x004fea0003800000 */
[----:B------:R-:W2:Y:S02]  /*30b0*/  SYNCS.PHASECHK.TRANS64.TRYWAIT P0, [UR4+0x80], R2 ;  /* 0x00008002ff0075a7 */ /* 0x000ea40008001104 */
[----:B--2---:R-:W-:Y:S05]  /*30c0*/  @!P0 BRA `(.L_x_56) ;  /* 0x0000004c00108947 */ /* 0x004fea0003800000 */
.L_x_55:
[----:B------:R-:W-:-:S04]  /*30d0*/  UIADD3 UR7, UPT, UPT, UR5, 0x1, URZ ;  /* 0x0000000105077890 */ /* 0x000fc8000fffe0ff */
[----:B------:R-:W-:-:S04]  /*30e0*/  UISETP.NE.AND UP0, UPT, UR7, 0x2, UPT ;  /* 0x000000020700788c */ /* 0x000fc8000bf05270 */
[----:B------:R-:W-:Y:S02]  /*30f0*/  USEL UR8, URZ, 0x1, UP0 ;  /* 0x00000001ff087887 */ /* 0x000fe40008000000 */
[----:B------:R-:W-:-:S04]  /*3100*/  USEL UR7, UR7, URZ, UP0 ;  /* 0x000000ff07077287 */ /* 0x000fc80008000000 */
[----:B------:R-:W-:Y:S01]  /*3110*/  ULEA UR7, UR7, UR6, 0x3 ;  /* 0x0000000607077291 */ /* 0x000fe2000f8e18ff */
[----:B--2---:R-:W-:-:S04]  /*3120*/  LOP3.LUT R2, R12, UR8, RZ, 0x3c, !PT ;  /* 0x000000080c027c12 */ /* 0x004fc8000f8e3cff */
[----:B------:R-:W-:-:S04]  /*3130*/  SHF.L.U32 R0, R2, 0x1f, RZ ;  /* 0x0000001f02007819 */ /* 0x000fc800000006ff */
[----:B------:R-:W2:Y:S02]  /*3140*/  SYNCS.PHASECHK.TRANS64 P0, [UR7+0x80], R0 ;  /* 0x00008000ff0075a7 */ /* 0x000ea40008001007 */
[----:B-12---:R-:W-:Y:S05]  /*3150*/  @P0 EXIT ;  /* 0x000000000000094d */ /* 0x006fea0003800000 */
[----:B------:R-:W-:Y:S02]  /*3160*/  SHF.L.U32 R2, R2, 0x1f, RZ ;  /* 0x0000001f02027819 */ /* 0x000fe400000006ff */
[----:B------:R-:W-:-:S07]  /*3170*/  MOV R0, UR7 ;  /* 0x0000000700007c02 */ /* 0x000fce0008000f00 */
.L_x_57:
[----:B-1----:R1:W2:Y:S02]  /*3180*/  SYNCS.PHASECHK.TRANS64.TRYWAIT P0, [R0+URZ+0x80], R2 ;  /* 0x00008002000075a7 */ /* 0x0022a400080011ff */
[----:B--2---:R-:W-:Y:S05]  /*3190*/  @!P0 NANOSLEEP.SYNCS 0x989680 ;  /* 0x009896800000895d */ /* 0x004fea0003900000 */
[----:B------:R-:W2:Y:S02]  /*31a0*/  @!P0 SYNCS.PHASECHK.TRANS64 P0, [R0+URZ+0x80], R2 ;  /* 0x00008002000085a7 */ /* 0x000ea400080010ff */
[----:B--2---:R-:W-:Y:S05]  /*31b0*/  @P0 EXIT ;  /* 0x000000000000094d */ /* 0x004fea0003800000 */
[----:B------:R-:W-:Y:S05]  /*31c0*/  BRA `(.L_x_57) ;  /* 0xfffffffc00ec7947 */ /* 0x000fea000383ffff */
.L_x_50:
[----:B------:R-:W-:Y:S05]  /*31d0*/  BRA.U UP4, `(.L_x_58) ;  /* 0x0000001104447547 */ /* 0x000fea000b800000 */
[----:B------:R-:W-:Y:S01]  /*31e0*/  UMOV UR4, 0x40 ;  /* 0x0000004000047882 */ /* 0x000fe20000000000 */
[----:B------:R-:W-:Y:S01]  /*31f0*/  NOP ;  /* 0x0000000000007918 */ /* 0x000fe20000000000 */
[----:B------:R-:W-:Y:S01]  /*3200*/  ULEA UR5, UR54, UR4, 0x18 ;  /* 0x0000000436057291 */ /* 0x000fe2000f8ec0ff */
[----:B------:R-:W-:Y:S02]  /*3210*/  UMOV UR6, 0x400 ;  /* 0x0000040000067882 */ /* 0x000fe40000000000 */
[----:B------:R-:W-:-:S06]  /*3220*/  ULEA UR6, UR54, UR6, 0x18 ;  /* 0x0000000636067291 */ /* 0x000fcc000f8ec0ff */
[----:B------:R-:W2:Y:S02]  /*3230*/  LDS.U8 R0, [UR5+0x1c] ;  /* 0x00001c05ff007984 */ /* 0x000ea40008000000 */
[----:B--2---:R-:W-:-:S13]  /*3240*/  ISETP.NE.AND P0, PT, R0, RZ, PT ;  /* 0x000000ff0000720c */ /* 0x004fda0003f05270 */
[----:B------:R-:W-:Y:S05]  /*3250*/  @P0 BRA `(.L_x_59) ;  /* 0x0000000000580947 */ /* 0x000fea0003800000 */
[----:B------:R-:W-:-:S13]  /*3260*/  ELECT P0, URZ, PT ;  /* 0x0000000000ff782f */ /* 0x000fda0003800000 */
[----:B------:R-:W-:Y:S05]  /*3270*/  @!P0 BRA `(.L_x_60) ;  /* 0x0000000000608947 */ /* 0x000fea0003800000 */
[----:B------:R-:W-:Y:S01]  /*3280*/  UMOV UR4, 0x10 ;  /* 0x0000001000047882 */ /* 0x000fe20000000000 */
[----:B------:R-:W-:Y:S01]  /*3290*/  HFMA2 R0, -RZ, RZ, 0, 5.9604644775390625e-08 ;  /* 0x00000001ff007431 */ /* 0x000fe200000001ff */
[----:B------:R-:W-:-:S03]  /*32a0*/  MOV R3, 0xffff ;  /* 0x0000ffff00037802 */ /* 0x000fc60000000f00 */
[----:B------:R-:W-:Y:S04]  /*32b0*/  DEPBAR.LE SB2, 0x36 ;  /* 0x0000ad800000791a */ /* 0x000fe80000000000 */
[----:B------:R-:W2:Y:S02]  /*32c0*/  UTCATOMSWS.FIND_AND_SET.ALIGN UP0, UR4, UR4 ;  /* 0x00000004000475e3 */ /* 0x000ea40008000800 */
[----:B--2---:R-:W-:Y:S01]  /*32d0*/  MOV R4, UR4 ;  /* 0x0000000400047c02 */ /* 0x004fe20008000f00 */
[----:B------:R-:W-:Y:S06]  /*32e0*/  BRA.U UP0, `(.L_x_61) ;  /* 0x0000000100187547 */ /* 0x000fec000b800000 */
.L_x_62:
[----:B------:R-:W-:Y:S05]  /*32f0*/  NANOSLEEP 0x64 ;  /* 0x000000640000795d */ /* 0x000fea0003800000 */
[----:B------:R-:W-:-:S05]  /*3300*/  UMOV UR4, 0x10 ;  /* 0x0000001000047882 */ /* 0x000fca0000000000 */
[----:B------:R-:W-:Y:S04]  /*3310*/  DEPBAR.LE SB2, 0x36 ;  /* 0x0000ad800000791a */ /* 0x000fe80000000000 */
[----:B------:R-:W2:Y:S02]  /*3320*/  UTCATOMSWS.FIND_AND_SET.ALIGN UP0, UR4, UR4 ;  /* 0x00000004000475e3 */ /* 0x000ea40008000800 */
[----:B--2---:R-:W-:Y:S01]  /*3330*/  MOV R4, UR4 ;  /* 0x0000000400047c02 */ /* 0x004fe20008000f00 */
[----:B------:R-:W-:Y:S05]  /*3340*/  BRA.U !UP0, `(.L_x_62) ;  /* 0xfffffffd08e87547 */ /* 0x000fea000b83ffff */
.L_x_61:
[-C--:B------:R-:W-:Y:S02]  /*3350*/  SHF.L.U32 R3, R3, R4.reuse, RZ ;  /* 0x0000000403037219 */ /* 0x080fe400000006ff */
[----:B------:R-:W-:Y:S01]  /*3360*/  SHF.L.U32 R0, R0, R4, RZ ;  /* 0x0000000400007219 */ /* 0x000fe200000006ff */
[----:B------:R-:W-:Y:S02]  /*3370*/  IMAD.SHL.U32 R4, R4, 0x20, RZ ;  /* 0x0000002004047824 */ /* 0x000fe400078e00ff */
[----:B------:R2:W-:Y:S04]  /*3380*/  ATOMS.OR RZ, [UR5+0x14], R3 ;  /* 0x00001403ffff798c */ /* 0x0005e8000b000005 */
[----:B------:R2:W-:Y:S04]  /*3390*/  ATOMS.OR RZ, [UR5+0x18], R0 ;  /* 0x00001800ffff798c */ /* 0x0005e8000b000005 */
[----:B------:R2:W-:Y:S01]  /*33a0*/  STS [UR6+0x120], R4 ;  /* 0x00012004ff007988 */ /* 0x0005e20008000806 */
[----:B------:R-:W-:Y:S05]  /*33b0*/  BRA `(.L_x_60) ;  /* 0x0000000000107947 */ /* 0x000fea0003800000 */
.L_x_59:
[----:B------:R-:W-:Y:S02]  /*33c0*/  MOV R0, 0xffffffff ;  /* 0xffffffff00007802 */ /* 0x000fe40000000f00 */
[----:B------:R-:W-:-:S03]  /*33d0*/  MOV R4, 0x3400 ;  /* 0x0000340000047802 */ /* 0x000fc60000000f00 */
[----:B------:R2:W-:Y:S04]  /*33e0*/  STS [UR6+0x120], R0 ;  /* 0x00012000ff007988 */ /* 0x0005e80008000806 */
[----:B-12--5:R-:W-:Y:S05]  /*33f0*/  CALL.REL.NOINC `($__internal_1_$__cuda_sm10x_tcgen05_guardrail_trap_phase_invalid_during_alloc) ;  /* 0x0000004c00e87944 */ /* 0x026fea0003c00000 */
.L_x_60:
[----:B------:R-:W-:Y:S05]  /*3400*/  WARPSYNC.ALL ;  /* 0x0000000000007948 */ /* 0x000fea0003800000 */
[----:B------:R-:W3:Y:S01]  /*3410*/  S2UR UR4, SR_CgaCtaId ;  /* 0x00000000000479c3 */ /* 0x000ee20000008800 */
[----:B------:R-:W-:Y:S01]  /*3420*/  UMOV UR41, 0x400 ;  /* 0x0000040000297882 */ /* 0x000fe20000000000 */
[----:B------:R-:W-:-:S06]  /*3430*/  NOP ;  /* 0x0000000000007918 */ /* 0x000fcc0000000000 */
[----:B------:R-:W-:Y:S06]  /*3440*/  BAR.ARV 0x6, 0xa0 ;  /* 0x0182800000007b1d */ /* 0x000fec0000002000 */
[----:B------:R-:W4:Y:S01]  /*3450*/  LDCU UR6, c[0x0][0x38c] ;  /* 0x00007180ff0677ac */ /* 0x000f220008000800 */
[----:B------:R-:W-:Y:S01]  /*3460*/  LOP3.LUT R2, R2, 0xffff, RZ, 0xc0, !PT ;  /* 0x0000ffff02027812 */ /* 0x000fe200078ec0ff */
[----:B------:R-:W-:Y:S01]  /*3470*/  IMAD.MOV.U32 R11, RZ, RZ, 0x1 ;  /* 0x00000001ff0b7424 */ /* 0x000fe200078e00ff */
[----:B------:R-:W-:Y:S01]  /*3480*/  CS2R R8, SRZ ;  /* 0x0000000000087805 */ /* 0x000fe2000001ff00 */
[----:B------:R-:W1:Y:S01]  /*3490*/  LDCU UR7, c[0x0][0x38c] ;  /* 0x00007180ff0777ac */ /* 0x000e620008000800 */
[----:B------:R-:W-:Y:S01]  /*34a0*/  R2UR UR42, R2 ;  /* 0x00000000022a72ca */ /* 0x000fe200000e0000 */
[----:B------:R-:W-:Y:S01]  /*34b0*/  IMAD.MOV.U32 R10, RZ, RZ, RZ ;  /* 0x000000ffff0a7224 */ /* 0x000fe200078e00ff */
[----:B------:R-:W-:Y:S01]  /*34c0*/  UMOV UR45, URZ ;  /* 0x000000ff002d7c82 */ /* 0x000fe20008000000 */
[----:B------:R-:W-:Y:S01]  /*34d0*/  UMOV UR39, URZ ;  /* 0x000000ff00277c82 */ /* 0x000fe20008000000 */
[----:B---3--:R-:W-:Y:S01]  /*34e0*/  ULEA UR41, UR4, UR41, 0x18 ;  /* 0x0000002904297291 */ /* 0x008fe2000f8ec0ff */
[----:B------:R-:W-:Y:S01]  /*34f0*/  UMOV UR62, 0x0 ;  /* 0x00000000003e7882 */ /* 0x000fe20000000000 */
[----:B------:R-:W-:-:S02]  /*3500*/  UMOV UR63, 0x4100490 ;  /* 0x04100490003f7882 */ /* 0x000fc40000000000 */
[----:B------:R-:W-:Y:S02]  /*3510*/  UIADD3 UR5, UPT, UPT, UR41, 0x3400, URZ ;  /* 0x0000340029057890 */ /* 0x000fe4000fffe0ff */
[----:B------:R-:W-:Y:S02]  /*3520*/  UIADD3 UR4, UPT, UPT, UR41, 0xf400, URZ ;  /* 0x0000f40029047890 */ /* 0x000fe4000fffe0ff */
[----:B----4-:R-:W-:Y:S01]  /*3530*/  UIADD3 UR6, UPT, UPT, UR6, 0x7f, URZ ;  /* 0x0000007f06067890 */ /* 0x010fe2000fffe0ff */
[----:B--2---:R-:W2:Y:S01]  /*3540*/  LDS R0, [UR41+0x120] ;  /* 0x00012029ff007984 */ /* 0x004ea20008000800 */
[----:B------:R-:W-:Y:S02]  /*3550*/  USHF.R.U32.HI UR5, URZ, 0x4, UR5 ;  /* 0x00000004ff057899 */ /* 0x000fe40008011605 */
[----:B------:R-:W-:Y:S02]  /*3560*/  USHF.R.S32.HI UR47, URZ, 0x1f, UR6 ;  /* 0x0000001fff2f7899 */ /* 0x000fe40008011406 */
[----:B------:R-:W-:-:S02]  /*3570*/  USHF.R.U32.HI UR4, URZ, 0x4, UR4 ;  /* 0x00000004ff047899 */ /* 0x000fc40008011604 */
[----:B------:R-:W-:Y:S02]  /*3580*/  ULEA.HI UR47, UR47, UR6, URZ, 0x7 ;  /* 0x000000062f2f7291 */ /* 0x000fe4000f8f38ff */
[----:B------:R-:W-:Y:S02]  /*3590*/  ULOP3.LUT UR5, UR5, 0x3fff, URZ, 0xc0, !UPT ;  /* 0x00003fff05057892 */ /* 0x000fe4000f8ec0ff */
[----:B------:R-:W-:Y:S02]  /*35a0*/  USHF.R.S32.HI UR47, URZ, 0x7, UR47 ;  /* 0x00000007ff2f7899 */ /* 0x000fe4000801142f */
[----:B------:R-:W-:Y:S02]  /*35b0*/  ULOP3.LUT UR4, UR4, 0x3fff, URZ, 0xc0, !UPT ;  /* 0x00003fff04047892 */ /* 0x000fe4000f8ec0ff */
[----:B------:R-:W-:Y:S01]  /*35c0*/  UISETP.LT.AND UP0, UPT, UR47, 0x1, UPT ;  /* 0x000000012f00788c */ /* 0x000fe2000bf01270 */
[----:B------:R-:W-:Y:S01]  /*35d0*/  UMOV UR60, 0x0 ;  /* 0x00000000003c7882 */ /* 0x000fe20000000000 */
[----:B------:R-:W-:-:S02]  /*35e0*/  UMOV UR61, 0x4100490 ;  /* 0x04100490003d7882 */ /* 0x000fc40000000000 */
[----:B------:R-:W-:Y:S01]  /*35f0*/  USEL UR64, UR47, 0x1, !UP0 ;  /* 0x000000012f407887 */ /* 0x000fe2000c000000 */
[----:B------:R-:W-:Y:S01]  /*3600*/  UMOV UR58, 0x0 ;  /* 0x00000000003a7882 */ /* 0x000fe20000000000 */
[----:B------:R-:W-:Y:S01]  /*3610*/  UMOV UR59, 0x4100490 ;  /* 0x04100490003b7882 */ /* 0x000fe20000000000 */
[----:B------:R-:W-:Y:S01]  /*3620*/  UMOV UR56, 0x0 ;  /* 0x0000000000387882 */ /* 0x000fe20000000000 */
[----:B------:R-:W-:Y:S01]  /*3630*/  UMOV UR57, 0x4100490 ;  /* 0x0410049000397882 */ /* 0x000fe20000000000 */
[----:B------:R-:W-:Y:S01]  /*3640*/  UMOV UR54, 0x0 ;  /* 0x0000000000367882 */ /* 0x000fe20000000000 */
[----:B------:R-:W-:Y:S01]  /*3650*/  UMOV UR55, 0x4100490 ;  /* 0x0410049000377882 */ /* 0x000fe20000000000 */
[----:B------:R-:W-:Y:S01]  /*3660*/  UMOV UR52, 0x0 ;  /* 0x0000000000347882 */ /* 0x000fe20000000000 */
[----:B------:R-:W-:Y:S01]  /*3670*/  UMOV UR53, 0x4100490 ;  /* 0x0410049000357882 */ /* 0x000fe20000000000 */
[----:B------:R-:W-:Y:S02]  /*3680*/  ULOP3.LUT UR43, UR5, 0x10000, URZ, 0xfc, !UPT ;  /* 0x00010000052b7892 */ /* 0x000fe4000f8efcff */
[----:B------:R-:W-:-:S02]  /*3690*/  ULOP3.LUT UR44, UR4, 0x10000, URZ, 0xfc, !UPT ;  /* 0x00010000042c7892 */ /* 0x000fc4000f8efcff */
[----:B------:R-:W-:Y:S02]  /*36a0*/  UIADD3 UR64, UPT, UPT, -UR64, URZ, URZ ;  /* 0x000000ff40407290 */ /* 0x000fe4000fffe1ff */
[----:B-1----:R-:W-:Y:S01]  /*36b0*/  UISETP.GE.AND UP4, UPT, UR7, 0x1, UPT ;  /* 0x000000010700788c */ /* 0x002fe2000bf86270 */
[----:B------:R-:W-:Y:S01]  /*36c0*/  UMOV UR50, 0x0 ;  /* 0x0000000000327882 */ /* 0x000fe20000000000 */
[----:B------:R-:W-:Y:S01]  /*36d0*/  UMOV UR51, 0x4100490 ;  /* 0x0410049000337882 */ /* 0x000fe20000000000 */
[----:B------:R-:W-:Y:S01]  /*36e0*/  UMOV UR48, 0x0 ;  /* 0x0000000000307882 */ /* 0x000fe20000000000 */
[----:B--2---:R-:W-:Y:S01]  /*36f0*/  R2UR UR65, R0 ;  /* 0x00000000004172ca */ /* 0x004fe200000e0000 */
[----:B------:R-:W-:-:S14]  /*3700*/  UMOV UR49, 0x4100490 ;  /* 0x0410049000317882 */ /* 0x000fdc0000000000 */
.L_x_69:
[----:B------:R-:W-:Y:S02]  /*3710*/  LEA R0, R10, UR41, 0x3 ;  /* 0x000000290a007c11 */ /* 0x000fe4000f8e18ff */
[----:B------:R-:W-:Y:S02]  /*3720*/  SHF.L.U32 R2, R9, 0x1f, RZ ;  /* 0x0000001f09027819 */ /* 0x000fe400000006ff */
[----:B------:R-:W-:Y:S01]  /*3730*/  PLOP3.LUT P0, PT, PT, PT, UP4, 0x80, 0x8 ;  /* 0x000000000008781c */ /* 0x000fe20003f0f048 */
[----:B------:R-:W-:Y:S01]  /*3740*/  VIADD R3, R0, 0x80 ;  /* 0x0000008000037836 */ /* 0x000fe20000000000 */
[----:B-1----:R-:W1:Y:S02]  /*3750*/  SYNCS.PHASECHK.TRANS64.TRYWAIT P1, [R0+URZ+0x70], R2 ;  /* 0x00007002000075a7 */ /* 0x002e6400080211ff */
[----:B-1-3--:R-:W-:Y:S09]  /*3760*/  @!P1 BRA `(.L_x_63) ;  /* 0x0000004400809947 */ /* 0x00aff20003800000 */
.L_x_138:
[----:B------:R-:W-:Y:S01]  /*3770*/  LEA R4, R10, UR41, 0x4 ;  /* 0x000000290a047c11 */ /* 0x000fe2000f8e20ff */
[----:B------:R-:W-:Y:S01]  /*3780*/  @UP4 ULEA UR4, UR39, UR41, 0x3 ;  /* 0x0000002927044291 */ /* 0x000fe2000f8e18ff */
[----:B------:R-:W-:Y:S01]  /*3790*/  PLOP3.LUT P2, PT, PT, PT, PT, 0x80, 0x8 ;  /* 0x000000000008781c */ /* 0x000fe20003f4f070 */
[----:B------:R-:W-:Y:S01]  /*37a0*/  ULEA UR46, UR45, UR41, 0x3 ;  /* 0x000000292d2e7291 */ /* 0x000fe2000f8e18ff */
[----:B------:R-:W-:Y:S02]  /*37b0*/  PRMT R3, RZ, 0x654, R3 ;  /* 0x00000654ff037816 */ /* 0x000fe40000000003 */
[----:B------:R-:W2:Y:S01]  /*37c0*/  LDS.128 R4, [R4+0x100] ;  /* 0x0001000004047984 */ /* 0x000ea20000000c00 */
[----:B-1----:R-:W-:Y:S02]  /*37d0*/  @P0 SHF.L.U32 R2, R8, 0x1f, RZ ;  /* 0x0000001f08020819 */ /* 0x002fe400000006ff */
[----:B------:R-:W-:Y:S01]  /*37e0*/  SHF.L.U32 R0, R11, 0x1f, RZ ;  /* 0x0000001f0b007819 */ /* 0x000fe200000006ff */
[----:B------:R-:W-:Y:S01]  /*37f0*/  @!PT LDS RZ, [RZ] ;  /* 0x00000000fffff984 */ /* 0x000fe20000000800 */
[----:B------:R-:W-:Y:S01]  /*3800*/  @!PT LDS RZ, [RZ] ;  /* 0x00000000fffff984 */ /* 0x000fe20000000800 */
[----:B------:R-:W-:Y:S01]  /*3810*/  @!PT LDS RZ, [RZ] ;  /* 0x00000000fffff984 */ /* 0x000fe20000000800 */
[----:B------:R-:W-:Y:S01]  /*3820*/  @!PT LDS RZ, [RZ] ;  /* 0x00000000fffff984 */ /* 0x000fe20000000800 */
[----:B------:R1:W-:Y:S06]  /*3830*/  MEMBAR.ALL.CTA ;  /* 0x0000000000007992 */ /* 0x0003ec0000008000 */
[----:B-1----:R-:W1:Y:S02]  /*3840*/  FENCE.VIEW.ASYNC.S ;  /* 0x00000000000073c6 */ /* 0x002e640000000000 */
[----:B-1----:R1:W-:Y:S01]  /*3850*/  SYNCS.ARRIVE.TRANS64.RED.A1T0 RZ, [R3+URZ], RZ ;  /* 0x000000ff03ff79a7 */ /* 0x0023e200081004ff */
[----:B------:R1:W3:Y:S01]  /*3860*/  @P0 SYNCS.PHASECHK.TRANS64.TRYWAIT P2, [UR4], R2 ;  /* 0x00000002ff0005a7 */ /* 0x0002e20008041104 */
[----:B------:R-:W-:Y:S01]  /*3870*/  ULEA.HI UR4, UR45, UR45, URZ, 0x1 ;  /* 0x0000002d2d047291 */ /* 0x000fe2000f8f08ff */
[----:B--2---:R-:W-:-:S03]  /*3880*/  LOP3.LUT P1, RZ, R6, 0x1, RZ, 0xc0, !PT ;  /* 0x0000000106ff7812 */ /* 0x004fc6000782c0ff */
[----:B------:R-:W-:Y:S02]  /*3890*/  USHF.L.U32 UR5, UR4, 0x5, URZ ;  /* 0x0000000504057899 */ /* 0x000fe400080006ff */
[----:B------:R-:W-:Y:S02]  /*38a0*/  ULOP3.LUT UR36, UR4, 0xffe, URZ, 0xc0, !UPT ;  /* 0x00000ffe04247892 */ /* 0x000fe4000f8ec0ff */
[----:B------:R-:W-:Y:S02]  /*38b0*/  ULOP3.LUT UR4, UR5, 0xffffffc0, URZ, 0xc0, !UPT ;  /* 0xffffffc005047892 */ /* 0x000fe4000f8ec0ff */
[----:B------:R-:W-:Y:S02]  /*38c0*/  UIADD3 UR36, UPT, UPT, -UR36, UR45, URZ ;  /* 0x0000002d24247290 */ /* 0x000fe4000fffe1ff */
[----:B------:R-:W-:Y:S01]  /*38d0*/  UIADD3 UR4, UPT, UPT, UR65, UR4, URZ ;  /* 0x0000000441047290 */ /* 0x000fe2000fffe0ff */
[----:B------:R-:W2:Y:S03]  /*38e0*/  SYNCS.PHASECHK.TRANS64.TRYWAIT P0, [UR46+0xb0], R0 ;  /* 0x0000b000ff0075a7 */ /* 0x000ea6000800112e */
[----:B------:R-:W-:Y:S01]  /*38f0*/  ULEA UR36, UR36, UR4, 0x14 ;  /* 0x0000000424247291 */ /* 0x000fe2000f8ea0ff */
[----:B-123--:R-:W-:Y:S11]  /*3900*/  @!P0 BRA `(.L_x_64) ;  /* 0x00000044002c8947 */ /* 0x00eff60003800000 */
.L_x_140:
[----:B------:R-:W-:Y:S01]  /*3910*/  IADD3 R10, PT, PT, R10, 0x1, RZ ;  /* 0x000000010a0a7810 */ /* 0x000fe20007ffe0ff */
[----:B------:R-:W-:Y:S06]  /*3920*/  BRA.U !UP4, `(.L_x_65) ;  /* 0x000000050c107547 */ /* 0x000fec000b800000 */
[----:B------:R-:W-:Y:S01]  /*3930*/  UPLOP3.LUT UP2, UPT, UPT, UPT, UPT, 0x40, 0x4 ;  /* 0x000000000004789c */ /* 0x000fe20003f4e870 */
[----:B------:R-:W-:Y:S01]  /*3940*/  UMOV UR38, UR64 ;  /* 0x0000004000267c82 */ /* 0x000fe20008000000 */
[----:B------:R-:W-:Y:S01]  /*3950*/  UMOV UR37, UR47 ;  /* 0x0000002f00257c82 */ /* 0x000fe20008000000 */
[----:B------:R-:W-:-:S08]  /*3960*/  UMOV UR5, UR39 ;  /* 0x0000002700057c82 */ /* 0x000fd00008000000 */
.L_x_68:
[----:B------:R-:W-:Y:S02]  /*3970*/  UIADD3 UR38, UPT, UPT, UR38, 0x1, URZ ;  /* 0x0000000126267890 */ /* 0x000fe4000fffe0ff */
[----:B------:R-:W-:Y:S02]  /*3980*/  ULEA UR7, UR5, UR41, 0x3 ;  /* 0x0000002905077291 */ /* 0x000fe4000f8e18ff */
[----:B------:R-:W-:Y:S01]  /*3990*/  UISETP.NE.AND UP3, UPT, UR38, URZ, UPT ;  /* 0x000000ff2600728c */ /* 0x000fe2000bf65270 */
[----:B--23--:R-:W-:Y:S10]  /*39a0*/  @P2 BRA `(.L_x_66) ;  /* 0x00000000000c2947 */ /* 0x00cff40003800000 */
[----:B-1----:R-:W-:Y:S04]  /*39b0*/  SHF.L.U32 R2, R8, 0x1f, RZ ;  /* 0x0000001f08027819 */ /* 0x002fe800000006ff */
[----:B------:R-:W1:Y:S02]  /*39c0*/  SYNCS.PHASECHK.TRANS64.TRYWAIT P0, [UR7], R2 ;  /* 0x00000002ff0075a7 */ /* 0x000e640008001107 */
[----:B-1----:R-:W-:Y:S05]  /*39d0*/  @!P0 BRA `(.L_x_67) ;  /* 0x0000004400108947 */ /* 0x002fea0003800000 */
.L_x_66:
[----:B------:R-:W-:Y:S01]  /*39e0*/  UISETP.NE.AND UP0, UPT, UR37, 0x1, UPT ;  /* 0x000000012500788c */ /* 0x000fe2000bf05270 */
[----:B------:R-:W-:Y:S01]  /*39f0*/  PLOP3.LUT P2, PT, PT, PT, PT, 0x80, 0x8 ;  /* 0x000000000008781c */ /* 0x000fe20003f4f070 */
[----:B------:R-:W-:Y:S02]  /*3a00*/  UIADD3 UR4, UPT, UPT, UR5, 0x1, URZ ;  /* 0x0000000105047890 */ /* 0x000fe4000fffe0ff */
[----:B------:R-:W-:Y:S02]  /*3a10*/  UIADD3 UR40, UPT, UPT, UR7, 0x18, URZ ;  /* 0x0000001807287890 */ /* 0x000fe4000fffe0ff */
[----:B------:R-:W-:Y:S01]  /*3a20*/  UISETP.NE.AND UP1, UPT, UR4, 0x3, UPT ;  /* 0x000000030400788c */ /* 0x000fe2000bf25270 */
[----:B------:R-:W-:Y:S01]  /*3a30*/  PLOP3.LUT P0, PT, PT, PT, UP0, 0x80, 0x8 ;  /* 0x000000000008781c */ /* 0x000fe20003f0f008 */
[----:B------:R-:W-:Y:S02]  /*3a40*/  UIADD3 UR37, UPT, UPT, UR37, -0x1, URZ ;  /* 0xffffffff25257890 */ /* 0x000fe4000fffe0ff */
[----:B------:R-:W-:Y:S02]  /*3a50*/  USEL UR6, URZ, 0x1, UP1 ;  /* 0x00000001ff067887 */ /* 0x000fe40008800000 */
[----:B------:R-:W-:Y:S01]  /*3a60*/  USEL UR39, UR4, URZ, UP1 ;  /* 0x000000ff04277287 */ /* 0x000fe20008800000 */
[----:B------:R-:W-:Y:S01]  /*3a70*/  UMOV UR7, 0x40004040 ;  /* 0x4000404000077882 */ /* 0x000fe20000000000 */
[----:B------:R-:W-:Y:S02]  /*3a80*/  UMOV UR35, 0x40004040 ;  /* 0x4000404000237882 */ /* 0x000fe40000000000 */
[----:B------:R-:W-:Y:S01]  /*3a90*/  @UP0 ULEA UR4, UR39, UR41, 0x3 ;  /* 0x0000002927040291 */ /* 0x000fe2000f8e18ff */
[----:B------:R-:W-:Y:S01]  /*3aa0*/  LOP3.LUT R8, R8, UR6, RZ, 0x3c, !PT ;  /* 0x0000000608087c12 */ /* 0x000fe2000f8e3cff */
[----:B------:R-:W-:Y:S01]  /*3ab0*/  ULEA UR6, UR5, UR44, 0xa ;  /* 0x0000002c05067291 */ /* 0x000fe2000f8e50ff */
[----:B------:R-:W-:Y:S02]  /*3ac0*/  UMOV UR33, 0x40004040 ;  /* 0x4000404000217882 */ /* 0x000fe40000000000 */
[----:B-1----:R-:W-:Y:S01]  /*3ad0*/  @P0 SHF.L.U32 R0, R8, 0x1f, RZ ;  /* 0x0000001f08000819 */ /* 0x002fe200000006ff */
[----:B------:R-:W-:Y:S02]  /*3ae0*/  UIADD3 UR34, UPT, UPT, UR6, 0x2, URZ ;  /* 0x0000000206227890 */ /* 0x000fe4000fffe0ff */
[----:B------:R-:W-:Y:S01]  /*3af0*/  UIADD3 UR30, UPT, UPT, UR6, 0x4, URZ ;  /* 0x00000004061e7890 */ /* 0x000fe2000fffe0ff */
[----:B------:R2:W3:Y:S01]  /*3b00*/  @P0 SYNCS.PHASECHK.TRANS64.TRYWAIT P2, [UR4], R0 ;  /* 0x00000000ff0005a7 */ /* 0x0004e20008041104 */
[----:B------:R-:W-:Y:S02]  /*3b10*/  ULEA UR4, UR5, UR43, 0xa ;  /* 0x0000002b05047291 */ /* 0x000fe4000f8e50ff */
[----:B------:R-:W-:Y:S02]  /*3b20*/  UIADD3 UR26, UPT, UPT, UR6, 0x6, URZ ;  /* 0x00000006061a7890 */ /* 0x000fe4000fffe0ff */
        /* <DEDUP_REMOVED lines=10> */
[----:B------:R-:W-:Y:S01]  /*3bd0*/  UIADD3 UR8, UPT, UPT, UR4, 0x206, URZ ;  /* 0x0000020604087890 */ /* 0x000fe2000fffe0ff */
[----:B------:R-:W-:Y:S01]  /*3be0*/  UMOV UR5, 0x40004040 ;  /* 0x4000404000057882 */ /* 0x000fe20000000000 */
[----:B------:R-:W-:Y:S01]  /*3bf0*/  UMOV UR31, 0x40004040 ;  /* 0x40004040001f7882 */ /* 0x000fe20000000000 */
[----:B------:R1:W-:Y:S01]  /*3c00*/  UTCHMMA gdesc[UR4], gdesc[UR6], tmem[UR36], tmem[UR62], idesc[UR63], UP2 ;  /* 0x00ff3e06040075ea */ /* 0x0003e20009000024 */
[----:B------:R-:W-:Y:S01]  /*3c10*/  UPLOP3.LUT UP2, UPT, UPT, UPT, UPT, 0x80, 0x8 ;  /* 0x000000000008789c */ /* 0x000fe20003f4f070 */
[----:B------:R2:W-:Y:S01]  /*3c20*/  UTCHMMA gdesc[UR32], gdesc[UR34], tmem[UR36], tmem[UR60], idesc[UR61], UPT ;  /* 0x00ff3c22200075ea */ /* 0x0005e2000b800024 */
[----:B------:R-:W-:Y:S01]  /*3c30*/  UMOV UR29, 0x40004040 ;  /* 0x40004040001d7882 */ /* 0x000fe20000000000 */
[----:B------:R-:W-:Y:S01]  /*3c40*/  UMOV UR27, 0x40004040 ;  /* 0x40004040001b7882 */ /* 0x000fe20000000000 */
        /* <DEDUP_REMOVED lines=12> */
[----:B------:R-:W-:Y:S01]  /*3d10*/  UMOV UR9, 0x40004040 ;  /* 0x4000404000097882 */ /* 0x000fe20000000000 */
[----:B------:R2:W-:Y:S01]  /*3d20*/  UTCHMMA gdesc[UR12], gdesc[UR14], tmem[UR36], tmem[UR50], idesc[UR51], UPT ;  /* 0x00ff320e0c0075ea */ /* 0x0005e2000b800024 */
[----:B------:R2:W-:Y:S01]  /*3d30*/  UTCHMMA gdesc[UR8], gdesc[UR10], tmem[UR36], tmem[UR48], idesc[UR49], UPT ;  /* 0x00ff300a080075ea */ /* 0x0005e2000b800024 */
[----:B------:R2:W-:Y:S01]  /*3d40*/  UTCBAR.MULTICAST [UR40], URZ, UR42 ;  /* 0x000000ff280073e9 */ /* 0x0005e2000800082a */
[----:B-1----:R-:W-:Y:S01]  /*3d50*/  UMOV UR5, UR39 ;  /* 0x0000002700057c82 */ /* 0x002fe20008000000 */
[----:B------:R-:W-:Y:S05]  /*3d60*/  BRA.U UP3, `(.L_x_68) ;  /* 0xfffffffd03007547 */ /* 0x000fea000b83ffff */
.L_x_65:
[----:B------:R-:W-:Y:S01]  /*3d70*/  UIADD3 UR4, UPT, UPT, UR45, 0x1, URZ ;  /* 0x000000012d047890 */ /* 0x000fe2000fffe0ff */
[C---:B------:R-:W-:Y:S01]  /*3d80*/  ISETP.NE.AND P0, PT, R10.reuse, 0x2, PT ;  /* 0x000000020a00780c */ /* 0x040fe20003f05270 */
[----:B------:R-:W-:Y:S02]  /*3d90*/  UIADD3 UR5, UPT, UPT, UR46, 0x90, URZ ;  /* 0x000000902e057890 */ /* 0x000fe4000fffe0ff */
[----:B------:R-:W-:Y:S01]  /*3da0*/  UISETP.NE.AND UP0, UPT, UR4, 0x4, UPT ;  /* 0x000000040400788c */ /* 0x000fe2000bf05270 */
[----:B-12---:R-:W-:Y:S02]  /*3db0*/  SEL R0, RZ, 0x1, P0 ;  /* 0x00000001ff007807 */ /* 0x006fe40000000000 */
[----:B------:R-:W-:Y:S01]  /*3dc0*/  SEL R10, R10, RZ, P0 ;  /* 0x000000ff0a0a7207 */ /* 0x000fe20000000000 */
[----:B------:R-:W-:Y:S01]  /*3dd0*/  USEL UR6, URZ, 0x1, UP0 ;  /* 0x00000001ff067887 */ /* 0x000fe20008000000 */
[----:B------:R-:W-:Y:S01]  /*3de0*/  LOP3.LUT R9, R9, R0, RZ, 0x3c, !PT ;  /* 0x0000000009097212 */ /* 0x000fe200078e3cff */
[----:B------:R-:W-:Y:S01]  /*3df0*/  USEL UR45, UR4, URZ, UP0 ;  /* 0x000000ff042d7287 */ /* 0x000fe20008000000 */
[----:B------:R1:W-:Y:S03]  /*3e00*/  UTCBAR [UR5], URZ ;  /* 0x000000ff050073e9 */ /* 0x0003e600080000ff */
[----:B------:R-:W-:Y:S01]  /*3e10*/  LOP3.LUT R11, R11, UR6, RZ, 0x3c, !PT ;  /* 0x000000060b0b7c12 */ /* 0x000fe2000f8e3cff */
[----:B------:R-:W-:Y:S07]  /*3e20*/  @P1 BRA `(.L_x_69) ;  /* 0xfffffff800381947 */ /* 0x000fee000383ffff */
[----:B------:R-:W2:Y:S01]  /*3e30*/  S2UR UR8, SR_CgaCtaId ;  /* 0x00000000000879c3 */ /* 0x000ea20000008800 */
[----:B------:R-:W-:Y:S01]  /*3e40*/  ELECT P0, URZ, PT ;  /* 0x0000000000ff782f */ /* 0x000fe20003800000 */
[----:B------:R-:W-:Y:S01]  /*3e50*/  IMAD.MOV.U32 R0, RZ, RZ, 0x1 ;  /* 0x00000001ff007424 */ /* 0x000fe200078e00ff */
[----:B------:R-:W-:Y:S01]  /*3e60*/  UIADD3 UR41, UPT, UPT, UR41, 0xb0, URZ ;  /* 0x000000b029297890 */ /* 0x000fe2000fffe0ff */
[----:B------:R-:W-:Y:S01]  /*3e70*/  SHF.L.U32 R2, R11, 0x1f, RZ ;  /* 0x0000001f0b027819 */ /* 0x000fe200000006ff */
[----:B------:R-:W-:-:S03]  /*3e80*/  UMOV UR4, 0x40 ;  /* 0x0000004000047882 */ /* 0x000fc60000000000 */
[----:B------:R-:W-:Y:S01]  /*3e90*/  UVIRTCOUNT.DEALLOC.SMPOOL 0x80 ;  /* 0x000000800000784c */ /* 0x000fe20000000000 */
[----:B--2---:R-:W-:Y:S02]  /*3ea0*/  ULEA UR8, UR8, UR4, 0x18 ;  /* 0x0000000408087291 */ /* 0x004fe4000f8ec0ff */
[----:B------:R-:W-:-:S07]  /*3eb0*/  ULEA UR4, UR45, UR41, 0x3 ;  /* 0x000000292d047291 */ /* 0x000fce000f8e18ff */
[----:B------:R2:W-:Y:S02]  /*3ec0*/  @P0 STS.U8 [UR8+0x1c], R0 ;  /* 0x00001c00ff000988 */ /* 0x0005e40008000008 */
[----:B------:R-:W4:Y:S02]  /*3ed0*/  SYNCS.PHASECHK.TRANS64.TRYWAIT P0, [UR4], R2 ;  /* 0x00000002ff0075a7 */ /* 0x000f240008001104 */
[----:B--2-4-:R-:W-:Y:S05]  /*3ee0*/  @!P0 BRA `(.L_x_70) ;  /* 0x0000003c00e48947 */ /* 0x014fea0003800000 */
.L_x_143:
[----:B------:R-:W-:-:S04]  /*3ef0*/  UIADD3 UR4, UPT, UPT, UR45, 0x1, URZ ;  /* 0x000000012d047890 */ /* 0x000fc8000fffe0ff */
[----:B------:R-:W-:-:S04]  /*3f00*/  UISETP.NE.AND UP0, UPT, UR4, 0x4, UPT ;  /* 0x000000040400788c */ /* 0x000fc8000bf05270 */
[----:B------:R-:W-:Y:S02]  /*3f10*/  USEL UR6, URZ, 0x1, UP0 ;  /* 0x00000001ff067887 */ /* 0x000fe40008000000 */
[----:B------:R-:W-:-:S04]  /*3f20*/  USEL UR4, UR4, URZ, UP0 ;  /* 0x000000ff04047287 */ /* 0x000fc80008000000 */
[----:B-1----:R-:W-:Y:S01]  /*3f30*/  ULEA UR5, UR4, UR41, 0x3 ;  /* 0x0000002904057291 */ /* 0x002fe2000f8e18ff */
[----:B--2---:R-:W-:-:S04]  /*3f40*/  LOP3.LUT R2, R11, UR6, RZ, 0x3c, !PT ;  /* 0x000000060b027c12 */ /* 0x004fc8000f8e3cff */
[----:B------:R-:W-:-:S04]  /*3f50*/  SHF.L.U32 R3, R2, 0x1f, RZ ;  /* 0x0000001f02037819 */ /* 0x000fc800000006ff */
[----:B------:R-:W1:Y:S02]  /*3f60*/  SYNCS.PHASECHK.TRANS64.TRYWAIT P0, [UR5], R3 ;  /* 0x00000003ff0075a7 */ /* 0x000e640008001105 */
[----:B-1----:R-:W-:Y:S05]  /*3f70*/  @!P0 BRA `(.L_x_71) ;  /* 0x0000003c00d88947 */ /* 0x002fea0003800000 */
.L_x_145:
        /* <DEDUP_REMOVED lines=9> */
.L_x_147:
[----:B------:R-:W-:-:S04]  /*4010*/  UIADD3 UR4, UPT, UPT, UR4, 0x1, URZ ;  /* 0x0000000104047890 */ /* 0x000fc8000fffe0ff */
[----:B------:R-:W-:-:S04]  /*4020*/  UISETP.NE.AND UP0, UPT, UR4, 0x4, UPT ;  /* 0x000000040400788c */ /* 0x000fc8000bf05270 */
[----:B------:R-:W-:Y:S02]  /*4030*/  USEL UR5, URZ, 0x1, UP0 ;  /* 0x00000001ff057887 */ /* 0x000fe40008000000 */
[----:B------:R-:W-:-:S04]  /*4040*/  USEL UR4, UR4, URZ, UP0 ;  /* 0x000000ff04047287 */ /* 0x000fc80008000000 */
[----:B------:R-:W-:Y:S01]  /*4050*/  ULEA UR4, UR4, UR41, 0x3 ;  /* 0x0000002904047291 */ /* 0x000fe2000f8e18ff */
[----:B------:R-:W-:-:S04]  /*4060*/  LOP3.LUT R2, R2, UR5, RZ, 0x3c, !PT ;  /* 0x0000000502027c12 */ /* 0x000fc8000f8e3cff */
[----:B------:R-:W-:-:S04]  /*4070*/  SHF.L.U32 R2, R2, 0x1f, RZ ;  /* 0x0000001f02027819 */ /* 0x000fc800000006ff */
[----:B------:R-:W2:Y:S02]  /*4080*/  SYNCS.PHASECHK.TRANS64.TRYWAIT P0, [UR4], R2 ;  /* 0x00000002ff0075a7 */ /* 0x000ea40008001104 */
[----:B--2---:R-:W-:Y:S05]  /*4090*/  @!P0 BRA `(.L_x_73) ;  /* 0x0000003c00c08947 */ /* 0x004fea0003800000 */
.L_x_149:
[----:B------:R-:W-:Y:S01]  /*40a0*/  NOP ;  /* 0x0000000000007918 */ /* 0x000fe20000000000 */
[----:B-1----:R-:W1:Y:S01]  /*40b0*/  LDS R0, [UR8+0x14] ;  /* 0x00001408ff007984 */ /* 0x002e620008000800 */
[----:B------:R-:W-:Y:S01]  /*40c0*/  ULOP3.LUT UR4, UR65, 0xffff, URZ, 0xc0, !UPT ;  /* 0x0000ffff41047892 */ /* 0x000fe2000f8ec0ff */
[----:B------:R-:W-:Y:S01]  /*40d0*/  UMOV UR5, 0xffff ;  /* 0x0000ffff00057882 */ /* 0x000fe20000000000 */
[----:B------:R-:W-:Y:S02]  /*40e0*/  UMOV UR6, 0x1 ;  /* 0x0000000100067882 */ /* 0x000fe40000000000 */
[----:B------:R-:W-:-:S04]  /*40f0*/  USHF.R.U32.HI UR4, URZ, 0x5, UR4 ;  /* 0x00000005ff047899 */ /* 0x000fc80008011604 */
[----:B------:R-:W-:Y:S02]  /*4100*/  USHF.L.U32 UR5, UR5, UR4, URZ ;  /* 0x0000000405057299 */ /* 0x000fe400080006ff */
[----:B------:R-:W-:-:S04]  /*4110*/  USHF.L.U32 UR4, UR6, UR4, URZ ;  /* 0x0000000406047299 */ /* 0x000fc800080006ff */
[----:B-1----:R-:W-:-:S04]  /*4120*/  LOP3.LUT R0, R0, UR5, RZ, 0xc0, !PT ;  /* 0x0000000500007c12 */ /* 0x002fc8000f8ec0ff */
[----:B------:R-:W-:-:S13]  /*4130*/  ISETP.NE.AND P0, PT, R0, UR5, PT ;  /* 0x0000000500007c0c */ /* 0x000fda000bf05270 */
[----:B------:R-:W-:Y:S05]  /*4140*/  @P0 BRA `(.L_x_74) ;  /* 0x0000000000580947 */ /* 0x000fea0003800000 */
[----:B------:R-:W1:Y:S02]  /*4150*/  LDS R0, [UR8+0x18] ;  /* 0x00001808ff007984 */ /* 0x000e640008000800 */
[----:B-1----:R-:W-:-:S04]  /*4160*/  LOP3.LUT R0, R0, UR4, RZ, 0xc0, !PT ;  /* 0x0000000400007c12 */ /* 0x002fc8000f8ec0ff */
[----:B------:R-:W-:-:S13]  /*4170*/  ISETP.NE.AND P0, PT, R0, UR4, PT ;  /* 0x0000000400007c0c */ /* 0x000fda000bf05270 */
[----:B------:R-:W-:Y:S05]  /*4180*/  @P0 BRA `(.L_x_75) ;  /* 0x00000000003c0947 */ /* 0x000fea0003800000 */
[----:B------:R-:W1:Y:S01]  /*4190*/  S2R R2, SR_LANEID ;  /* 0x0000000000027919 */ /* 0x000e620000000000 */
[----:B------:R-:W-:-:S06]  /*41a0*/  ULOP3.LUT UR5, URZ, UR5, URZ, 0x33, !UPT ;  /* 0x00000005ff057292 */ /* 0x000fcc000f8e33ff */
[----:B------:R-:W-:-:S04]  /*41b0*/  IMAD.U32 R0, RZ, RZ, UR5 ;  /* 0x00000005ff007e24 */ /* 0x000fc8000f8e00ff */
[----:B------:R2:W4:Y:S02]  /*41c0*/  REDUX UR7, R0 ;  /* 0x00000000000773c4 */ /* 0x0005240000000000 */
[----:B------:R1:W-:Y:S01]  /*41d0*/  UTCATOMSWS.AND URZ, UR5 ;  /* 0x0000000500ff79e3 */ /* 0x0003e20008000000 */
[----:B--2---:R-:W-:Y:S01]  /*41e0*/  LOP3.LUT R0, RZ, UR4, RZ, 0x33, !PT ;  /* 0x00000004ff007c12 */ /* 0x004fe2000f8e33ff */
[----:B------:R-:W-:Y:S02]  /*41f0*/  VOTEU.ANY UR4, UPT, PT ;  /* 0x0000000000047886 */ /* 0x000fe400038e0100 */
[----:B------:R-:W-:Y:S02]  /*4200*/  UFLO.U32 UR4, UR4 ;  /* 0x00000004000472bd */ /* 0x000fe400080e0000 */
[----:B------:R-:W2:Y:S04]  /*4210*/  REDUX UR6, R0 ;  /* 0x00000000000673c4 */ /* 0x000ea80000000000 */
[----:B-1----:R-:W-:-:S02]  /*4220*/  ISETP.EQ.U32.AND P0, PT, R2, UR4, PT ;  /* 0x0000000402007c0c */ /* 0x002fc4000bf02070 */
[----:B----4-:R-:W-:-:S11]  /*4230*/  MOV R2, UR7 ;  /* 0x0000000700027c02 */ /* 0x010fd60008000f00 */
[----:B------:R1:W-:Y:S01]  /*4240*/  @P0 ATOMS.AND RZ, [UR8+0x14], R2 ;  /* 0x00001402ffff098c */ /* 0x0003e2000a800008 */
[----:B--2---:R-:W-:-:S05]  /*4250*/  IMAD.U32 R0, RZ, RZ, UR6 ;  /* 0x00000006ff007e24 */ /* 0x004fca000f8e00ff */
[----:B------:R1:W-:Y:S01]  /*4260*/  @P0 ATOMS.AND RZ, [UR8+0x18], R0 ;  /* 0x00001800ffff098c */ /* 0x0003e2000a800008 */
[----:B------:R-:W-:Y:S05]  /*4270*/  BRA `(.L_x_76) ;  /* 0x0000000000147947 */ /* 0x000fea0003800000 */
.L_x_75:
[----:B------:R-:W-:Y:S02]  /*4280*/  MOV R2, 0x42a0 ;  /* 0x000042a000027802 */ /* 0x000fe40000000f00 */
[----:B---3-5:R-:W-:Y:S05]  /*4290*/  CALL.REL.NOINC `($__internal_0_$__cuda_sm10x_tcgen05_guardrail_trap_col_being_dealloced_not_returned_by_alloc) ;  /* 0x0000004000347944 */ /* 0x028fea0003c00000 */
[----:B------:R-:W-:Y:S05]  /*42a0*/  BRA `(.L_x_76) ;  /* 0x0000000000087947 */ /* 0x000fea0003800000 */
.L_x_74:
[----:B------:R-:W-:Y:S02]  /*42b0*/  MOV R2, 0x42d0 ;  /* 0x000042d000027802 */ /* 0x000fe40000000f00 */
[----:B---3-5:R-:W-:Y:S05]  /*42c0*/  CALL.REL.NOINC `($__internal_2_$__cuda_sm10x_tcgen05_guardrail_trap_unallocated_columns_being_dealloced) ;  /* 0x0000004000407944 */ /* 0x028fea0003c00000 */
.L_x_76:
[----:B------:R-:W-:Y:S01]  /*42d0*/  NOP ;  /* 0x0000000000007918 */ /* 0x000fe20000000000 */
[----:B------:R-:W-:Y:S05]  /*42e0*/  EXIT ;  /* 0x000000000000794d */ /* 0x000fea0003800000 */
.L_x_58:
[----:B------:R-:W-:-:S09]  /*42f0*/  UISETP.NE.OR UP0, UPT, UR22, 0x3, !UP3 ;  /* 0x000000031600788c */ /* 0x000fd2000df05670 */
[----:B------:R-:W-:Y:S05]  /*4300*/  BRA.U UP0, `(.L_x_77) ;  /* 0x0000000d00f07547 */ /* 0x000fea000b800000 */
[----:B------:R-:W2:Y:S01]  /*4310*/  LDCU UR33, c[0x0][0x370] ;  /* 0x00006e00ff2177ac */ /* 0x000ea20008000800 */
[----:B------:R-:W3:Y:S01]  /*4320*/  LDC.64 R16, c[0x0][0x348] ;  /* 0x0000d200ff107b82 */ /* 0x000ee20000000a00 */
[----:B------:R-:W-:Y:S02]  /*4330*/  HFMA2 R13, -RZ, RZ, 0, 0 ;  /* 0x00000000ff0d7431 */ /* 0x000fe400000001ff */
[----:B------:R-:W-:Y:S01]  /*4340*/  IMAD.MOV.U32 R15, RZ, RZ, 0x1 ;  /* 0x00000001ff0f7424 */ /* 0x000fe200078e00ff */
[----:B------:R-:W2:Y:S01]  /*4350*/  LDCU.128 UR28, c[0x0][0xb10] ;  /* 0x00016200ff1c77ac */ /* 0x000ea20008000c00 */
[----:B------:R-:W-:Y:S01]  /*4360*/  IMAD.MOV.U32 R14, RZ, RZ, RZ ;  /* 0x000000ffff0e7224 */ /* 0x000fe200078e00ff */
[----:B------:R-:W-:Y:S01]  /*4370*/  MOV R7, 0x1000 ;  /* 0x0000100000077802 */ /* 0x000fe20000000f00 */
[----:B------:R-:W4:Y:S01]  /*4380*/  LDCU UR32, c[0x0][0x374] ;  /* 0x00006e80ff2077ac */ /* 0x000f220008000800 */
[----:B------:R-:W1:Y:S01]  /*4390*/  LDC.64 R2, c[0x0][0x888] ;  /* 0x00022200ff027b82 */ /* 0x000e620000000a00 */
[----:B------:R-:W4:Y:S01]  /*43a0*/  LDCU UR15, c[0x0][0xb0c] ;  /* 0x00016180ff0f77ac */ /* 0x000f220008000800 */
[----:B------:R-:W4:Y:S06]  /*43b0*/  LDCU UR38, c[0x0][0xb20] ;  /* 0x00016400ff2677ac */ /* 0x000f2c0008000800 */
[----:B------:R-:W1:Y:S01]  /*43c0*/  LDC.64 R4, c[0x0][0x890] ;  /* 0x00022400ff047b82 */ /* 0x000e620000000a00 */
[----:B------:R-:W3:Y:S01]  /*43d0*/  LDCU UR4, c[0x0][0xb30] ;  /* 0x00016600ff0477ac */ /* 0x000ee20008000800 */
[----:B--2---:R-:W-:-:S02]  /*43e0*/  UIMAD.WIDE.U32 UR6, UR33, UR28, URZ ;  /* 0x0000001c210672a5 */ /* 0x004fc4000f8e00ff */
[----:B----4-:R-:W-:Y:S01]  /*43f0*/  UIMAD.WIDE.U32 UR8, UR32, UR31, URZ ;  /* 0x0000001f200872a5 */ /* 0x010fe2000f8e00ff */
[----:B------:R-:W-:Y:S01]  /*4400*/  UMOV UR24, 0x400 ;  /* 0x0000040000187882 */ /* 0x000fe20000000000 */
[----:B------:R-:W-:-:S03]  /*4410*/  UPLOP3.LUT UP3, UPT, UPT, UPT, UPT, 0x40, 0x4 ;  /* 0x000000000004789c */ /* 0x000fc60003f6e870 */
[----:B------:R-:W-:Y:S01]  /*4420*/  UMOV UR6, UR7 ;  /* 0x0000000700067c82 */ /* 0x000fe20008000000 */
[----:B------:R-:W-:Y:S01]  /*4430*/  UISETP.GE.AND UP0, UPT, UR42, 0x1, UPT ;  /* 0x000000012a00788c */ /* 0x000fe2000bf06270 */
[----:B------:R-:W-:Y:S01]  /*4440*/  UMOV UR34, UR9 ;  /* 0x0000000900227c82 */ /* 0x000fe20008000000 */
[----:B------:R-:W-:Y:S01]  /*4450*/  UISETP.NE.AND UP4, UPT, UR42, 0x1, UPT ;  /* 0x000000012a00788c */ /* 0x000fe2000bf85270 */
[----:B------:R-:W2:Y:S01]  /*4460*/  LDCU.64 UR16, c[0x0][0xb28] ;  /* 0x00016500ff1077ac */ /* 0x000ea20008000a00 */
[----:B------:R-:W-:Y:S02]  /*4470*/  ULEA UR24, UR54, UR24, 0x18 ;  /* 0x0000001836187291 */ /* 0x000fe4000f8ec0ff */
[----:B------:R-:W-:Y:S02]  /*4480*/  UISETP.NE.AND UP6, UPT, UR15, 0x1, UPT ;  /* 0x000000010f00788c */ /* 0x000fe4000bfc5270 */
[----:B------:R-:W-:Y:S02]  /*4490*/  UISETP.NE.AND UP5, UPT, UR30, 0x1, UPT ;  /* 0x000000011e00788c */ /* 0x000fe4000bfa5270 */
[----:B------:R-:W-:-:S02]  /*44a0*/  USHF.R.U32.HI UR35, URZ, UR29, UR6 ;  /* 0x0000001dff237299 */ /* 0x000fc40008011606 */
[----:B------:R-:W-:Y:S02]  /*44b0*/  USHF.R.U32.HI UR34, URZ, UR38, UR34 ;  /* 0x00000026ff227299 */ /* 0x000fe40008011622 */
[----:B---3--:R-:W-:Y:S01]  /*44c0*/  UISETP.NE.AND UP2, UPT, UR4, 0x1, UPT ;  /* 0x000000010400788c */ /* 0x008fe2000bf45270 */
[----:B------:R-:W-:-:S10]  /*44d0*/  UMOV UR12, URZ ;  /* 0x000000ff000c7c82 */ /* 0x000fd40008000000 */
.L_x_86:
[C---:B------:R-:W-:Y:S02]  /*44e0*/  LEA R12, R14.reuse, UR24, 0x3 ;  /* 0x000000180e0c7c11 */ /* 0x040fe4000f8e18ff */
[----:B------:R-:W-:Y:S02]  /*44f0*/  SHF.L.U32 R0, R13, 0x1f, RZ ;  /* 0x0000001f0d007819 */ /* 0x000fe400000006ff */
[----:B------:R-:W-:Y:S02]  /*4500*/  LEA R8, R14, UR24, 0x4 ;  /* 0x000000180e087c11 */ /* 0x000fe4000f8e20ff */
[----:B---3--:R-:W3:Y:S02]  /*4510*/  SYNCS.PHASECHK.TRANS64.TRYWAIT P0, [R12+URZ+0x70], R0 ;  /* 0x000070000c0075a7 */ /* 0x008ee400080011ff */
[----:B---3--:R-:W-:Y:S05]  /*4520*/  @!P0 BRA `(.L_x_78) ;  /* 0x0000003800b48947 */ /* 0x008fea0003800000 */
.L_x_150:
        /* <DEDUP_REMOVED lines=8> */
[----:B----4-:R-:W-:Y:S11]  /*45b0*/  LOP3.LUT P0, RZ, R10, 0x1, RZ, 0xc0, !PT ;  /* 0x000000010aff7812 */ /* 0x010ff6000780c0ff */
[----:B------:R-:W-:Y:S02]  /*45c0*/  @!UPT UIADD3 URZ, UPT, UPT, URZ, URZ, URZ ;  /* 0x000000fffffff290 */ /* 0x000fe4000fffe0ff */
[----:B-1----:R-:W-:Y:S01]  /*45d0*/  VOTEU.ANY UP1, P0 ;  /* 0x0000000000ff7886 */ /* 0x002fe20000020100 */
[----:B------:R-:W-:Y:S11]  /*45e0*/  PLOP3.LUT P0, PT, PT, PT, UP1, 0x80, 0x8 ;  /* 0x000000000008781c */ /* 0x000ff60003f0f018 */
[----:B------:R-:W-:Y:S02]  /*45f0*/  @!UPT UIADD3 URZ, UPT, UPT, URZ, URZ, URZ ;  /* 0x000000fffffff290 */ /* 0x000fe4000fffe0ff */
[----:B---3--:R-:W-:Y:S02]  /*4600*/  @P0 SHF.R.U32.HI R0, RZ, 0x10, R9 ;  /* 0x00000010ff000819 */ /* 0x008fe40000011609 */
[----:B------:R-:W-:Y:S02]  /*4610*/  @P0 MOV R6, R8 ;  /* 0x0000000800060202 */ /* 0x000fe40000000f00 */
[----:B------:R-:W-:Y:S01]  /*4620*/  @P0 R2UR UR4, R0 ;  /* 0x00000000000402ca */ /* 0x000fe200000e0000 */
[----:B------:R-:W-:Y:S01]  /*4630*/  VIADD R0, R12, 0x80 ;  /* 0x000000800c007836 */ /* 0x000fe20000000000 */
[----:B------:R-:W-:Y:S02]  /*4640*/  @P0 LOP3.LUT R8, R9, 0xffff, RZ, 0xc0, !PT ;  /* 0x0000ffff09080812 */ /* 0x000fe400078ec0ff */
[----:B------:R-:W-:Y:S02]  /*4650*/  @P0 R2UR UR6, R6 ;  /* 0x00000000060602ca */ /* 0x000fe400000e0000 */
[----:B------:R-:W-:Y:S02]  /*4660*/  PRMT R0, RZ, 0x654, R0 ;  /* 0x00000654ff007816 */ /* 0x000fe40000000000 */
[----:B------:R-:W-:Y:S02]  /*4670*/  @P0 R2UR UR5, R8 ;  /* 0x00000000080502ca */ /* 0x000fe400000e0000 */
[----:B------:R1:W-:Y:S03]  /*4680*/  SYNCS.ARRIVE.TRANS64.RED.A1T0 RZ, [R0+URZ], RZ ;  /* 0x000000ff00ff79a7 */ /* 0x0003e600081004ff */
[----:B------:R-:W-:Y:S04]  /*4690*/  @UP1 UMOV UR27, UR4 ;  /* 0x00000004001b1c82 */ /* 0x000fe80008000000 */
[----:B------:R-:W-:Y:S04]  /*46a0*/  @UP1 UMOV UR14, UR6 ;  /* 0x00000006000e1c82 */ /* 0x000fe80008000000 */
[----:B------:R-:W-:Y:S01]  /*46b0*/  @UP1 UMOV UR13, UR5 ;  /* 0x00000005000d1c82 */ /* 0x000fe20008000000 */
[----:B------:R-:W-:Y:S05]  /*46c0*/  BRA.U !UP0, `(.L_x_79) ;  /* 0x0000000108a47547 */ /* 0x000fea000b800000 */
[----:B------:R-:W-:Y:S02]  /*46d0*/  UIMAD.WIDE.U32 UR8, UR13, UR31, URZ ;  /* 0x0000001f0d0872a5 */ /* 0x000fe4000f8e00ff */
[----:B------:R-:W-:Y:S02]  /*46e0*/  UIMAD.WIDE.U32 UR10, UR14, UR28, URZ ;  /* 0x0000001c0e0a72a5 */ /* 0x000fe4000f8e00ff */
[----:B------:R-:W-:Y:S02]  /*46f0*/  USEL UR4, UR32, UR34, !UP5 ;  /* 0x0000002220047287 */ /* 0x000fe4000e800000 */
[----:B------:R-:W-:Y:S02]  /*4700*/  USEL UR7, UR33, UR35, !UP6 ;  /* 0x0000002321077287 */ /* 0x000fe4000f000000 */
[----:B--2---:R-:W-:Y:S02]  /*4710*/  UIMAD.WIDE.U32 UR18, UR4, UR16, URZ ;  /* 0x00000010041272a5 */ /* 0x004fe4000f8e00ff */
[----:B------:R-:W-:Y:S01]  /*4720*/  UIMAD.WIDE.U32 UR20, UR7, UR16, URZ ;  /* 0x00000010071472a5 */ /* 0x000fe2000f8e00ff */
[----:B------:R-:W-:Y:S02]  /*4730*/  UMOV UR5, UR9 ;  /* 0x0000000900057c82 */ /* 0x000fe40008000000 */
[----:B------:R-:W-:Y:S03]  /*4740*/  USHF.R.U32.HI UR6, URZ, UR38, UR5 ;  /* 0x00000026ff067299 */ /* 0x000fe60008011605 */
[----:B------:R-:W-:Y:S01]  /*4750*/  UMOV UR5, UR11 ;  /* 0x0000000b00057c82 */ /* 0x000fe20008000000 */
[----:B------:R-:W-:Y:S02]  /*4760*/  USEL UR6, UR13, UR6, !UP5 ;  /* 0x000000060d067287 */ /* 0x000fe4000e800000 */
[----:B------:R-:W-:Y:S02]  /*4770*/  USHF.R.U32.HI UR8, URZ, UR29, UR5 ;  /* 0x0000001dff087299 */ /* 0x000fe40008011605 */
[----:B------:R-:W-:Y:S01]  /*4780*/  UIMAD.WIDE.U32 UR10, UR6, UR16, URZ ;  /* 0x00000010060a72a5 */ /* 0x000fe2000f8e00ff */
[----:B------:R-:W-:Y:S02]  /*4790*/  UMOV UR5, UR19 ;  /* 0x0000001300057c82 */ /* 0x000fe40008000000 */
[----:B------:R-:W-:Y:S03]  /*47a0*/  @UP4 USHF.R.U32.HI UR4, URZ, UR17, UR5 ;  /* 0x00000011ff044299 */ /* 0x000fe60008011605 */
[----:B------:R-:W-:Y:S01]  /*47b0*/  UMOV UR5, UR21 ;  /* 0x0000001500057c82 */ /* 0x000fe20008000000 */
[----:B------:R-:W-:Y:S02]  /*47c0*/  UIMAD UR4, UR42, UR4, URZ ;  /* 0x000000042a0472a4 */ /* 0x000fe4000f8e02ff */
[----:B------:R-:W-:Y:S02]  /*47d0*/  @UP4 USHF.R.U32.HI UR7, URZ, UR17, UR5 ;  /* 0x00000011ff074299 */ /* 0x000fe40008011605 */
[----:B------:R-:W-:Y:S02]  /*47e0*/  USEL UR5, UR14, UR8, !UP6 ;  /* 0x000000080e057287 */ /* 0x000fe4000f000000 */
[----:B------:R-:W-:Y:S02]  /*47f0*/  UIMAD UR8, UR42, UR7, URZ ;  /* 0x000000072a0872a4 */ /* 0x000fe4000f8e02ff */
[----:B------:R-:W-:Y:S03]  /*4800*/  UISETP.GE.AND UP0, UPT, UR6, UR4, UPT ;  /* 0x000000040600728c */ /* 0x000fe6000bf06270 */
[----:B------:R-:W-:Y:S01]  /*4810*/  UMOV UR4, UR11 ;  /* 0x0000000b00047c82 */ /* 0x000fe20008000000 */
[----:B------:R-:W-:Y:S02]  /*4820*/  UISETP.GE.OR UP0, UPT, UR5, UR8, UP0 ;  /* 0x000000080500728c */ /* 0x000fe40008706670 */
[----:B------:R-:W-:Y:S02]  /*4830*/  USHF.R.U32.HI UR4, URZ, UR17, UR4 ;  /* 0x00000011ff047299 */ /* 0x000fe40008011604 */
[----:B------:R-:W-:Y:S02]  /*4840*/  UIMAD.WIDE.U32 UR8, UR5, UR16, URZ ;  /* 0x00000010050872a5 */ /* 0x000fe4000f8e00ff */
[----:B------:R-:W-:Y:S04]  /*4850*/  USEL UR10, UR6, UR4, !UP4 ;  /* 0x00000004060a7287 */ /* 0x000fe8000e000000 */
[----:B------:R-:W-:Y:S01]  /*4860*/  UIADD3 UR11, UPT, UPT, -UR10, URZ, URZ ;  /* 0x000000ff0a0b7290 */ /* 0x000fe2000fffe1ff */
[----:B------:R-:W-:Y:S02]  /*4870*/  @!UP0 UMOV UR4, UR9 ;  /* 0x0000000900048c82 */ /* 0x000fe40008000000 */
[----:B------:R-:W-:Y:S02]  /*4880*/  @!UP0 USHF.R.U32.HI UR4, URZ, UR17, UR4 ;  /* 0x00000011ff048299 */ /* 0x000fe40008011604 */
[----:B------:R-:W-:Y:S02]  /*4890*/  UIMAD UR8, UR42, UR11, UR6 ;  /* 0x0000000b2a0872a4 */ /* 0x000fe4000f8e0206 */
[----:B------:R-:W-:Y:S04]  /*48a0*/  @!UP0 USEL UR4, UR5, UR4, !UP4 ;  /* 0x0000000405048287 */ /* 0x000fe8000e000000 */
[----:B------:R-:W-:Y:S02]  /*48b0*/  @!UP0 UIMAD UR8, UR7, UR8, UR4 ;  /* 0x00000008070882a4 */ /* 0x000fe4000f8e0204 */
[----:B------:R-:W-:Y:S02]  /*48c0*/  @!UP0 UIADD3 UR9, UPT, UPT, UR10, -UR4, URZ ;  /* 0x800000040a098290 */ /* 0x000fe4000fffe0ff */
[----:B------:R-:W-:Y:S02]  /*48d0*/  UIADD3 UR4, UPT, UPT, -UR5, URZ, URZ ;  /* 0x000000ff05047290 */ /* 0x000fe4000fffe1ff */
[----:B------:R-:W-:Y:S02]  /*48e0*/  UIADD3 UR7, UPT, UPT, -UR6, URZ, URZ ;  /* 0x000000ff06077290 */ /* 0x000fe4000fffe1ff */
[----:B------:R-:W-:Y:S02]  /*48f0*/  @!UP0 UIMAD UR6, UR9, UR42, UR5 ;  /* 0x0000002a090682a4 */ /* 0x000fe4000f8e0205 */
[----:B------:R-:W-:Y:S02]  /*4900*/  UIMAD UR14, UR15, UR4, UR14 ;  /* 0x000000040f0e72a4 */ /* 0x000fe4000f8e020e */
[----:B------:R-:W-:Y:S01]  /*4910*/  UIMAD UR13, UR30, UR7, UR13 ;  /* 0x000000071e0d72a4 */ /* 0x000fe2000f8e020d */
[----:B------:R-:W-:Y:S02]  /*4920*/  @!UP0 UMOV UR5, UR8 ;  /* 0x0000000800058c82 */ /* 0x000fe40008000000 */
[----:B------:R-:W-:Y:S02]  /*4930*/  UIMAD UR14, UR5, UR15, UR14 ;  /* 0x0000000f050e72a4 */ /* 0x000fe4000f8e020e */
[----:B------:R-:W-:Y:S11]  /*4940*/  UIMAD UR13, UR6, UR30, UR13 ;  /* 0x0000001e060d72a4 */ /* 0x000ff6000f8e020d */
[----:B------:R-:W-:Y:S01]  /*4950*/  @!UPT UIADD3 URZ, UPT, UPT, URZ, URZ, URZ ;  /* 0x000000fffffff290 */ /* 0x000fe2000fffe0ff */
.L_x_79:
[----:B------:R-:W3:Y:S01]  /*4960*/  @!UP2 LDCU.128 UR20, c[0x0][0xb10] ;  /* 0x00016200ff14a7ac */ /* 0x000ee20008000c00 */
[C---:B------:R-:W-:Y:S02]  /*4970*/  ISETP.NE.U32.AND P1, PT, R4.reuse, RZ, PT ;  /* 0x000000ff0400720c */ /* 0x040fe40003f25070 */
[----:B------:R-:W-:Y:S02]  /*4980*/  ISETP.NE.U32.AND P0, PT, R4, RZ, PT ;  /* 0x000000ff0400720c */ /* 0x000fe40003f05070 */
[C---:B------:R-:W-:Y:S02]  /*4990*/  ISETP.NE.AND.EX P1, PT, R5.reuse, RZ, PT, P1 ;  /* 0x000000ff0500720c */ /* 0x040fe40003f25310 */
[----:B------:R-:W-:Y:S01]  /*49a0*/  ISETP.NE.AND.EX P0, PT, R5, RZ, PT, P0 ;  /* 0x000000ff0500720c */ /* 0x000fe20003f05300 */
[----:B------:R-:W4:Y:S01]  /*49b0*/  @!UP2 LDCU UR5, c[0x0][0xb0c] ;  /* 0x00016180ff05a7ac */ /* 0x000f220008000800 */
[----:B------:R-:W-:Y:S02]  /*49c0*/  USHF.L.U32 UR11, UR25, 0x6, URZ ;  /* 0x00000006190b7899 */ /* 0x000fe400080006ff */
[----:B------:R-:W-:Y:S02]  /*49d0*/  USHF.L.U32 UR10, UR26, 0x6, URZ ;  /* 0x000000061a0a7899 */ /* 0x000fe400080006ff */
[----:B---3--:R-:W-:Y:S07]  /*49e0*/  UIMAD.WIDE.U32 UR6, UR14, UR20, URZ ;  /* 0x000000140e0672a5 */ /* 0x008fee000f8e00ff */
[----:B------:R-:W-:Y:S01]  /*49f0*/  @!UP2 UMOV UR4, UR7 ;  /* 0x000000070004ac82 */ /* 0x000fe20008000000 */
[----:B----4-:R-:W-:Y:S02]  /*4a00*/  @!UP2 UISETP.NE.AND UP0, UPT, UR5, 0x1, UPT ;  /* 0x000000010500a88c */ /* 0x010fe4000bf05270 */
[----:B------:R-:W-:Y:S02]  /*4a10*/  @!UP2 USHF.R.U32.HI UR4, URZ, UR21, UR4 ;  /* 0x00000015ff04a299 */ /* 0x000fe40008011604 */
[----:B------:R-:W-:Y:S02]  /*4a20*/  UIMAD.WIDE.U32 UR6, UR13, UR23, URZ ;  /* 0x000000170d0672a5 */ /* 0x000fe4000f8e00ff */
[----:B------:R-:W-:Y:S02]  /*4a30*/  @!UP2 USEL UR8, UR14, UR4, !UP0 ;  /* 0x000000040e08a287 */ /* 0x000fe4000c000000 */
[----:B------:R-:W-:Y:S03]  /*4a40*/  @!UP2 UISETP.NE.AND UP0, UPT, UR22, 0x1, UPT ;  /* 0x000000011600a88c */ /* 0x000fe6000bf05270 */
[----:B------:R-:W-:Y:S02]  /*4a50*/  @!UP2 UMOV UR6, UR7 ;  /* 0x000000070006ac82 */ /* 0x000fe40008000000 */
[----:B------:R-:W3:Y:S02]  /*4a60*/  @!UP2 LDCU UR4, c[0x0][0xb20] ;  /* 0x00016400ff04a7ac */ /* 0x000ee40008000800 */
[----:B---3--:R-:W-:Y:S04]  /*4a70*/  @!UP2 USHF.R.U32.HI UR6, URZ, UR4, UR6 ;  /* 0x00000004ff06a299 */ /* 0x008fe80008011606 */
[----:B------:R-:W-:Y:S04]  /*4a80*/  @!UP2 USEL UR6, UR13, UR6, !UP0 ;  /* 0x000000060d06a287 */ /* 0x000fe8000c000000 */
[----:B------:R-:W-:Y:S02]  /*4a90*/  @!UP2 UIADD3 UR4, UPT, UPT, -UR8, UR6, URZ ;  /* 0x000000060804a290 */ /* 0x000fe4000fffe1ff */
[----:B------:R-:W-:Y:S02]  /*4aa0*/  @!UP2 UIADD3 UR6, UPT, UPT, UR8, -UR6, URZ ;  /* 0x800000060806a290 */ /* 0x000fe4000fffe0ff */
[----:B------:R-:W-:Y:S02]  /*4ab0*/  @!UP2 UIMAD UR14, UR4, UR5, UR14 ;  /* 0x00000005040ea2a4 */ /* 0x000fe4000f8e020e */
[----:B------:R-:W-:Y:S01]  /*4ac0*/  @!UP2 UIMAD UR13, UR6, UR22, UR13 ;  /* 0x00000016060da2a4 */ /* 0x000fe2000f8e020d */
[----:B------:R-:W-:Y:S11]  /*4ad0*/  BRA.U UP3, `(.L_x_80) ;  /* 0x0000000103107547 */ /* 0x000ff6000b800000 */
[----:B------:R-:W-:Y:S04]  /*4ae0*/  MOV R6, UR37 ;  /* 0x0000002500067c02 */ /* 0x000fe80008000f00 */
[----:B------:R-:W-:Y:S04]  /*4af0*/  SHF.L.U32 R6, R6, 0x1f, RZ ;  /* 0x0000001f06067819 */ /* 0x000fe800000006ff */
[----:B------:R-:W3:Y:S02]  /*4b00*/  SYNCS.PHASECHK.TRANS64.TRYWAIT P2, [UR24+0x68], R6 ;  /* 0x00006806ff0075a7 */ /* 0x000ee40008041118 */
[----:B---3--:R-:W-:Y:S05]  /*4b10*/  @!P2 BRA `(.L_x_81) ;  /* 0x00000034004ca947 */ /* 0x008fea0003800000 */
.L_x_80:
[----:B------:R-:W-:Y:S05]  /*4b20*/  @!P1 BRA `(.L_x_82) ;  /* 0x0000000000309947 */ /* 0x000fea0003800000 */
[----:B------:R-:W-:Y:S01]  /*4b30*/  ISETP.NE.U32.AND P1, PT, R2, RZ, PT ;  /* 0x000000ff0200720c */ /* 0x000fe20003f25070 */
[----:B------:R-:W3:Y:S01]  /*4b40*/  LDCU.64 UR4, c[0x0][0x358] ;  /* 0x00006b00ff0477ac */ /* 0x000ee20008000a00 */
[----:B------:R-:W-:Y:S02]  /*4b50*/  IMAD.MOV.U32 R45, RZ, RZ, 0x1 ;  /* 0x00000001ff2d7424 */ /* 0x000fe400078e00ff */
[----:B------:R-:W-:Y:S11]  /*4b60*/  ISETP.NE.AND.EX P1, PT, R3, RZ, PT, P1 ;  /* 0x000000ff0300720c */ /* 0x000ff60003f25310 */
[----:B------:R-:W-:Y:S02]  /*4b70*/  @!UPT UIADD3 URZ, UPT, UPT, URZ, URZ, URZ ;  /* 0x000000fffffff290 */ /* 0x000fe4000fffe0ff */
[----:B------:R-:W4:Y:S01]  /*4b80*/  @P1 LDC.64 R8, c[0x0][0x888] ;  /* 0x00022200ff081b82 */ /* 0x000f220000000a00 */
[----:B-1----:R-:W-:Y:S04]  /*4b90*/  @P1 IMAD R0, R4, UR36, RZ ;  /* 0x0000002404001c24 */ /* 0x002fe8000f8e02ff */
[----:B----4-:R-:W-:Y:S04]  /*4ba0*/  @P1 IMAD.WIDE R8, R0, 0x4, R8 ;  /* 0x0000000400081825 */ /* 0x010fe800078e0208 */
[----:B------:R-:W-:Y:S01]  /*4bb0*/  HFMA2 R0, -RZ, RZ, 0, 5.9604644775390625e-08 ;  /* 0x00000001ff007431 */ /* 0x000fe200000001ff */
[----:B---3-5:R3:W5:Y:S04]  /*4bc0*/  @P1 LDG.E R26, desc[UR4][R8.64] ;  /* 0x00000004081a1981 */ /* 0x028768000c1e1900 */
[----:B------:R-:W-:Y:S01]  /*4bd0*/  @!P1 PRMT R45, R0, 0x7610, R45 ;  /* 0x00007610002d9816 */ /* 0x000fe2000000002d */
[----:B---3--:R-:W4:Y:S06]  /*4be0*/  @!P1 LDC R26, c[0x0][0x880] ;  /* 0x00022000ff1a9b82 */ /* 0x008f2c0000000800 */
.L_x_82:
[----:B----45:R-:W-:Y:S01]  /*4bf0*/  @!P0 FSETP.EQ.AND P1, PT, R26, RZ, PT ;  /* 0x000000ff1a00820b */ /* 0x030fe20003f22000 */
[----:B------:R-:W-:Y:S01]  /*4c00*/  @!UPT UIADD3 URZ, UPT, UPT, URZ, URZ, URZ ;  /* 0x000000fffffff290 */ /* 0x000fe2000fffe0ff */
[----:B------:R-:W-:Y:S11]  /*4c10*/  @!P0 BRA `(.L_x_83) ;  /* 0x0000000000188947 */ /* 0x000ff60003800000 */
[----:B------:R-:W-:Y:S02]  /*4c20*/  LOP3.LUT P0, RZ, R45, 0xff, RZ, 0xc0, !PT ;  /* 0x000000ff2dff7812 */ /* 0x000fe4000780c0ff */
[----:B------:R-:W-:Y:S04]  /*4c30*/  ISETP.NE.U32.AND P1, PT, R2, RZ, PT ;  /* 0x000000ff0200720c */ /* 0x000fe80003f25070 */
[----:B------:R-:W-:Y:S04]  /*4c40*/  ISETP.NE.AND.EX P1, PT, R3, RZ, PT, P1 ;  /* 0x000000ff0300720c */ /* 0x000fe80003f25310 */
[----:B------:R-:W-:Y:S03]  /*4c50*/  PLOP3.LUT P1, PT, P1, PT, PT, 0x8, 0x80 ;  /* 0x000000000080781c */ /* 0x000fe60000f2e170 */
[----:B------:R-:W-:Y:S11]  /*4c60*/  @P0 FSETP.EQ.AND P1, PT, R26, RZ, PT ;  /* 0x000000ff1a00020b */ /* 0x000ff60003f22000 */
[----:B------:R-:W-:Y:S02]  /*4c70*/  @!UPT UIADD3 URZ, UPT, UPT, URZ, URZ, URZ ;  /* 0x000000fffffff290 */ /* 0x000fe4000fffe0ff */
.L_x_83:
[----:B------:R-:W-:Y:S01]  /*4c80*/  ULEA UR4, UR12, UR24, 0x3 ;  /* 0x000000180c047291 */ /* 0x000fe2000f8e18ff */
[----:B------:R-:W-:Y:S02]  /*4c90*/  SHF.L.U32 R9, R15, 0x1f, RZ ;  /* 0x0000001f0f097819 */ /* 0x000fe400000006ff */
[----:B------:R-:W-:Y:S04]  /*4ca0*/  ELECT P0, URZ, PT ;  /* 0x0000000000ff782f */ /* 0x000fe80003800000 */
[----:B------:R-:W-:Y:S02]  /*4cb0*/  PLOP3.LUT P1, PT, P1, P0, PT, 0xf2, 0x2f ;  /* 0x00000000002f781c */ /* 0x000fe40000f21e72 */
[----:B------:R-:W3:Y:S11]  /*4cc0*/  SYNCS.PHASECHK.TRANS64.TRYWAIT P2, [UR4+0x48], R9 ;  /* 0x00004809ff0075a7 */ /* 0x000ef60008041104 */
[----:B------:R-:W-:Y:S05]  /*4cd0*/  @!P1 IADD3 R8, P0, PT, R16, 0x580, RZ ;  /* 0x0000058010089810 */ /* 0x000fea0007f1e0ff */
[----:B-1----:R-:W-:Y:S01]  /*4ce0*/  @!P1 IMAD.X R6, RZ, RZ, R17, P0 ;  /* 0x000000ffff069224 */ /* 0x002fe200000e0611 */
[----:B---3--:R-:W-:Y:S07]  /*4cf0*/  @!P2 BRA `(.L_x_84) ;  /* 0x0000003000eca947 */ /* 0x008fee0003800000 */
.L_x_153:
[----:B------:R-:W-:Y:S01]  /*4d00*/  @!P1 R2UR UR7, R6 ;  /* 0x00000000060792ca */ /* 0x000fe200000e0000 */
[----:B------:R-:W-:Y:S01]  /*4d10*/  UIADD3 UR5, UPT, UPT, UR12, 0x1, URZ ;  /* 0x000000010c057890 */ /* 0x000fe2000fffe0ff */
[----:B------:R-:W-:Y:S01]  /*4d20*/  @!P1 R2UR UR6, R8 ;  /* 0x00000000080692ca */ /* 0x000fe200000e0000 */
[----:B------:R-:W-:Y:S01]  /*4d30*/  UIADD3 UR9, UPT, UPT, UR4, 0x30, URZ ;  /* 0x0000003004097890 */ /* 0x000fe2000fffe0ff */
[----:B------:R-:W-:Y:S01]  /*4d40*/  @!P1 IMAD.MOV.U32 R6, RZ, RZ, 0x1000 ;  /* 0x00001000ff069424 */ /* 0x000fe200078e00ff */
[----:B------:R-:W-:Y:S01]  /*4d50*/  UISETP.NE.AND UP0, UPT, UR5, 0x3, UPT ;  /* 0x000000030500788c */ /* 0x000fe2000bf05270 */
[----:B------:R-:W-:Y:S01]  /*4d60*/  VIADD R14, R14, 0x1 ;  /* 0x000000010e0e7836 */ /* 0x000fe20000000000 */
[----:B------:R-:W-:Y:S01]  /*4d70*/  UMOV UR22, 0x0 ;  /* 0x0000000000167882 */ /* 0x000fe20000000000 */
[----:B------:R-:W-:Y:S01]  /*4d80*/  UMOV UR23, 0x10000000 ;  /* 0x1000000000177882 */ /* 0x000fe20000000000 */
[----:B------:R-:W-:Y:S04]  /*4d90*/  UPRMT UR20, UR54, 0x654, UR9 ;  /* 0x0000065436147896 */ /* 0x000fe80008000009 */
[----:B-1----:R-:W-:Y:S01]  /*4da0*/  IMAD.U32 R9, RZ, RZ, UR7 ;  /* 0x00000007ff097e24 */ /* 0x002fe2000f8e00ff */
[----:B------:R-:W-:Y:S01]  /*4db0*/  USEL UR7, URZ, 0x1, UP0 ;  /* 0x00000001ff077887 */ /* 0x000fe20008000000 */
[----:B------:R-:W-:Y:S01]  /*4dc0*/  IMAD.U32 R8, RZ, RZ, UR6 ;  /* 0x00000006ff087e24 */ /* 0x000fe2000f8e00ff */
[----:B------:R-:W-:Y:S02]  /*4dd0*/  USEL UR6, UR5, URZ, UP0 ;  /* 0x000000ff05067287 */ /* 0x000fe40008000000 */
[----:B------:R-:W-:Y:S01]  /*4de0*/  VOTEU.ALL UP0, P1 ;  /* 0x0000000000ff7886 */ /* 0x000fe20000800000 */
[----:B------:R-:W-:Y:S02]  /*4df0*/  @!P1 R2UR UR19, R9 ;  /* 0x00000000091392ca */ /* 0x000fe400000e0000 */
[----:B------:R-:W-:Y:S02]  /*4e00*/  @!P1 R2UR UR18, R8 ;  /* 0x00000000081292ca */ /* 0x000fe400000e0000 */
[----:B------:R-:W-:Y:S01]  /*4e10*/  @!UP0 ULEA UR5, UR12, UR24, 0xc ;  /* 0x000000180c058291 */ /* 0x000fe2000f8e60ff */
[----:B------:R-:W-:Y:S02]  /*4e20*/  LOP3.LUT R15, R15, UR7, RZ, 0x3c, !PT ;  /* 0x000000070f0f7c12 */ /* 0x000fe4000f8e3cff */
[----:B------:R-:W-:Y:S01]  /*4e30*/  UMOV UR12, UR36 ;  /* 0x00000024000c7c82 */ /* 0x000fe20008000000 */
[----:B------:R-:W-:Y:S01]  /*4e40*/  @!UP0 UIADD3 UR8, UPT, UPT, UR5, 0x200, URZ ;  /* 0x0000020005088890 */ /* 0x000fe2000fffe0ff */
[----:B------:R-:W-:Y:S01]  /*4e50*/  SHF.L.U32 R0, R15, 0x1f, RZ ;  /* 0x0000001f0f007819 */ /* 0x000fe200000006ff */
[----:B------:R-:W-:Y:S01]  /*4e60*/  VOTEU.ALL UP0, P1 ;  /* 0x0000000000ff7886 */ /* 0x000fe20000800000 */
[----:B------:R-:W-:Y:S06]  /*4e70*/  ULEA UR5, UR6, UR24, 0x3 ;  /* 0x0000001806057291 */ /* 0x000fec000f8e18ff */
[----:B------:R1:W-:Y:S01]  /*4e80*/  @!UP0 UTMALDG.3D [UR8], [UR18], desc[UR22] ;  /* 0x00001608120085b4 */ /* 0x0003e20008011000 */
[----:B------:R1:W-:Y:S01]  /*4e90*/  @!P1 SYNCS.ARRIVE.TRANS64.RED.A0TR RZ, [UR4+0x30], R6 ;  /* 0x00003006ffff99a7 */ /* 0x0003e20008300404 */
[----:B------:R-:W-:Y:S01]  /*4ea0*/  SYNCS.ARRIVE.TRANS64.RED.A1T0 RZ, [UR20], RZ ;  /* 0x000000ffffff79a7 */ /* 0x000fe20008100414 */
[----:B------:R-:W3:Y:S02]  /*4eb0*/  SYNCS.PHASECHK.TRANS64.TRYWAIT P0, [UR5+0x48], R0 ;  /* 0x00004800ff0075a7 */ /* 0x000ee40008001105 */
[----:B-1-3--:R-:W-:Y:S05]  /*4ec0*/  @!P0 BRA `(.L_x_85) ;  /* 0x0000003000908947 */ /* 0x00afea0003800000 */
.L_x_155:
[----:B------:R-:W-:Y:S01]  /*4ed0*/  UIADD3 UR9, UPT, UPT, UR5, 0x30, URZ ;  /* 0x0000003005097890 */ /* 0x000fe2000fffe0ff */
[----:B-1----:R-:W-:Y:S01]  /*4ee0*/  @!P1 IADD3 R6, P0, PT, R16, 0x580, RZ ;  /* 0x0000058010069810 */ /* 0x002fe20007f1e0ff */
[----:B------:R-:W-:Y:S01]  /*4ef0*/  UPLOP3.LUT UP3, UPT, UPT, UPT, UPT, 0x80, 0x8 ;  /* 0x000000000008789c */ /* 0x000fe20003f6f070 */
[----:B------:R-:W-:Y:S01]  /*4f00*/  R2UR UR23, R47 ;  /* 0x000000002f1772ca */ /* 0x000fe200000e0000 */
[----:B------:R-:W-:Y:S01]  /*4f10*/  UMOV UR20, 0x0 ;  /* 0x0000000000147882 */ /* 0x000fe20000000000 */
[----:B------:R-:W-:Y:S01]  /*4f20*/  @!P1 R2UR UR7, R6 ;  /* 0x00000000060792ca */ /* 0x000fe200000e0000 */
[----:B------:R-:W-:Y:S01]  /*4f30*/  @!P1 IMAD.X R0, RZ, RZ, R17, P0 ;  /* 0x000000ffff009224 */ /* 0x000fe200000e0611 */
[----:B------:R-:W-:Y:S01]  /*4f40*/  UMOV UR21, 0x10000000 ;  /* 0x1000000000157882 */ /* 0x000fe20000000000 */
[----:B------:R-:W-:Y:S01]  /*4f50*/  UMOV UR12, UR36 ;  /* 0x00000024000c7c82 */ /* 0x000fe20008000000 */
[----:B------:R-:W-:Y:S01]  /*4f60*/  VOTEU.ALL UP0, P1 ;  /* 0x0000000000ff7886 */ /* 0x000fe20000800000 */
[----:B------:R-:W-:Y:S01]  /*4f70*/  R2UR UR22, R48 ;  /* 0x00000000301672ca */ /* 0x000fe200000e0000 */
[----:B------:R-:W-:Y:S01]  /*4f80*/  UMOV UR36, UR27 ;  /* 0x0000001b00247c82 */ /* 0x000fe20008000000 */
[----:B------:R-:W-:Y:S02]  /*4f90*/  @!P1 R2UR UR4, R0 ;  /* 0x00000000000492ca */ /* 0x000fe400000e0000 */
[----:B------:R-:W-:Y:S01]  /*4fa0*/  @!UP0 UIADD3 UR10, UPT, UPT, UR10, 0x20, URZ ;  /* 0x000000200a0a8890 */ /* 0x000fe2000fffe0ff */
[C---:B------:R-:W-:Y:S01]  /*4fb0*/  ISETP.NE.AND P0, PT, R14.reuse, 0x2, PT ;  /* 0x000000020e00780c */ /* 0x040fe20003f05270 */
[----:B------:R-:W-:Y:S02]  /*4fc0*/  UIADD3 UR26, UPT, UPT, UR13, UR23, URZ ;  /* 0x000000170d1a7290 */ /* 0x000fe4000fffe0ff */
[----:B------:R-:W-:Y:S01]  /*4fd0*/  IMAD.U32 R8, RZ, RZ, UR7 ;  /* 0x00000007ff087e24 */ /* 0x000fe2000f8e00ff */
[----:B------:R-:W-:Y:S02]  /*4fe0*/  SEL R0, RZ, 0x1, P0 ;  /* 0x00000001ff007807 */ /* 0x000fe40000000000 */
[----:B------:R-:W-:Y:S02]  /*4ff0*/  SEL R14, R14, RZ, P0 ;  /* 0x000000ff0e0e7207 */ /* 0x000fe40000000000 */
[----:B------:R-:W-:Y:S01]  /*5000*/  @!P1 R2UR UR18, R8 ;  /* 0x00000000081292ca */ /* 0x000fe200000e0000 */
[----:B------:R-:W-:Y:S01]  /*5010*/  UIADD3 UR25, UPT, UPT, UR14, UR22, URZ ;  /* 0x000000160e197290 */ /* 0x000fe2000fffe0ff */
[----:B------:R-:W-:Y:S01]  /*5020*/  IMAD.U32 R9, RZ, RZ, UR4 ;  /* 0x00000004ff097e24 */ /* 0x000fe2000f8e00ff */
[----:B------:R-:W-:Y:S01]  /*5030*/  @!UP0 ULEA UR4, UR6, UR24, 0xc ;  /* 0x0000001806048291 */ /* 0x000fe2000f8e60ff */
[----:B------:R-:W-:Y:S03]  /*5040*/  LOP3.LUT R13, R13, R0, RZ, 0x3c, !PT ;  /* 0x000000000d0d7212 */ /* 0x000fe600078e3cff */
[----:B------:R-:W-:Y:S01]  /*5050*/  @!P1 R2UR UR19, R9 ;  /* 0x00000000091392ca */ /* 0x000fe200000e0000 */
[----:B------:R-:W-:Y:S01]  /*5060*/  @!UP0 UIADD3 UR8, UPT, UPT, UR4, 0x200, URZ ;  /* 0x0000020004088890 */ /* 0x000fe2000fffe0ff */
[----:B------:R-:W-:Y:S01]  /*5070*/  VOTEU.ALL UP0, P1 ;  /* 0x0000000000ff7886 */ /* 0x000fe20000800000 */
[----:B------:R-:W-:Y:S10]  /*5080*/  UPRMT UR4, UR54, 0x654, UR9 ;  /* 0x0000065436047896 */ /* 0x000ff40008000009 */
[----:B------:R1:W-:Y:S01]  /*5090*/  @!UP0 UTMALDG.3D [UR8], [UR18], desc[UR20] ;  /* 0x00001408120085b4 */ /* 0x0003e20008011000 */
[----:B------:R3:W-:Y:S01]  /*50a0*/  @!P1 SYNCS.ARRIVE.TRANS64.RED.A0TR RZ, [UR5+0x30], R7 ;  /* 0x00003007ffff99a7 */ /* 0x0007e20008300405 */
[----:B------:R-:W-:Y:S01]  /*50b0*/  SYNCS.ARRIVE.TRANS64.RED.A1T0 RZ, [UR4], RZ ;  /* 0x000000ffffff79a7 */ /* 0x000fe20008100404 */
[----:B------:R-:W-:Y:S04]  /*50c0*/  UIADD3 UR4, UPT, UPT, UR6, 0x1, URZ ;  /* 0x0000000106047890 */ /* 0x000fe8000fffe0ff */
[----:B------:R-:W-:Y:S04]  /*50d0*/  UISETP.NE.AND UP0, UPT, UR4, 0x3, UPT ;  /* 0x000000030400788c */ /* 0x000fe8000bf05270 */
[----:B------:R-:W-:Y:S06]  /*50e0*/  USEL UR5, URZ, 0x1, UP0 ;  /* 0x00000001ff057887 */ /* 0x000fec0008000000 */
[----:B------:R-:W-:Y:S01]  /*50f0*/  LOP3.LUT R15, R15, UR5, RZ, 0x3c, !PT ;  /* 0x000000050f0f7c12 */ /* 0x000fe2000f8e3cff */
[----:B-1----:R-:W-:Y:S01]  /*5100*/  USEL UR12, UR4, URZ, UP0 ;  /* 0x000000ff040c7287 */ /* 0x002fe20008000000 */
[----:B------:R-:W-:Y:S11]  /*5110*/  BRA.U UP1, `(.L_x_86) ;  /* 0xfffffff101f07547 */ /* 0x000ff6000b83ffff */
[----:B------:R-:W-:Y:S01]  /*5120*/  UIADD3 UR24, UPT, UPT, UR24, 0x48, URZ ;  /* 0x0000004818187890 */ /* 0x000fe2000fffe0ff */
[----:B------:R-:W-:-:S03]  /*5130*/  SHF.L.U32 R2, R15, 0x1f, RZ ;  /* 0x0000001f0f027819 */ /* 0x000fc600000006ff */
[----:B------:R-:W-:-:S09]  /*5140*/  ULEA UR4, UR12, UR24, 0x3 ;  /* 0x000000180c047291 */ /* 0x000fd2000f8e18ff */
[----:B------:R-:W1:Y:S02]  /*5150*/  SYNCS.PHASECHK.TRANS64.TRYWAIT P0, [UR4], R2 ;  /* 0x00000002ff0075a7 */ /* 0x000e640008001104 */
[----:B-1----:R-:W-:Y:S05]  /*5160*/  @!P0 BRA `(.L_x_87) ;  /* 0x0000003000008947 */ /* 0x002fea0003800000 */
.L_x_157:
        /* <DEDUP_REMOVED lines=9> */
.L_x_159:
        /* <DEDUP_REMOVED lines=8> */
.L_x_89:
[----:B-1----:R1:W4:Y:S02]  /*5280*/  SYNCS.PHASECHK.TRANS64.TRYWAIT P0, [R0+URZ], R2 ;  /* 0x00000002000075a7 */ /* 0x00232400080011ff */
[----:B----4-:R-:W-:Y:S05]  /*5290*/  @!P0 NANOSLEEP.SYNCS 0x989680 ;  /* 0x009896800000895d */ /* 0x010fea0003900000 */
[----:B------:R-:W4:Y:S02]  /*52a0*/  @!P0 SYNCS.PHASECHK.TRANS64 P0, [R0+URZ], R2 ;  /* 0x00000002000085a7 */ /* 0x000f2400080010ff */
[----:B--2-4-:R-:W-:Y:S05]  /*52b0*/  @P0 EXIT ;  /* 0x000000000000094d */ /* 0x014fea0003800000 */
[----:B------:R-:W-:Y:S05]  /*52c0*/  BRA `(.L_x_89) ;  /* 0xfffffffc00ec7947 */ /* 0x000fea000383ffff */
.L_x_77:
[----:B------:R-:W-:-:S06]  /*52d0*/  UISETP.GE.AND UP0, UPT, UR22, 0x4, UPT ;  /* 0x000000041600788c */ /* 0x000fcc000bf06270 */
[----:B------:R-:W-:-:S13]  /*52e0*/  PLOP3.LUT P0, PT, PT, PT, UP0, 0x80, 0x8 ;  /* 0x000000000008781c */ /* 0x000fda0003f0f008 */
[----:B-1----:R-:W-:Y:S05]  /*52f0*/  @!P0 EXIT ;  /* 0x000000000000894d */ /* 0x002fea0003800000 */
[----:B------:R-:W-:Y:S01]  /*5300*/  BAR.SYNC.DEFER_BLOCKING 0x6, 0xa0 ;  /* 0x0182800000007b1d */ /* 0x000fe20000010000 */
[C---:B------:R-:W-:Y:S01]  /*5310*/  IMAD.SHL.U32 R3, R55.reuse, 0x20, RZ ;  /* 0x0000002037037824 */ /* 0x040fe200078e00ff */
[C---:B------:R-:W-:Y:S01]  /*5320*/  LOP3.LUT P0, RZ, R55.reuse, 0x4, RZ, 0xc0, !PT ;  /* 0x0000000437ff7812 */ /* 0x040fe2000780c0ff */
[C---:B------:R-:W-:Y:S01]  /*5330*/  IMAD.SHL.U32 R2, R55.reuse, 0x10, RZ ;  /* 0x0000001037027824 */ /* 0x040fe200078e00ff */
[----:B------:R-:W-:Y:S01]  /*5340*/  CS2R R52, SRZ ;  /* 0x0000000000347805 */ /* 0x000fe2000001ff00 */
[----:B------:R-:W-:Y:S01]  /*5350*/  IMAD.SHL.U32 R44, R55, 0x4, RZ ;  /* 0x00000004372c7824 */ /* 0x000fe200078e00ff */
[----:B------:R-:W-:Y:S01]  /*5360*/  UMOV UR44, 0x400 ;  /* 0x00000400002c7882 */ /* 0x000fe20000000000 */
[----:B------:R-:W1:Y:S01]  /*5370*/  LDCU.64 UR4, c[0x0][0x890] ;  /* 0x00011200ff0477ac */ /* 0x000e620008000a00 */
[----:B------:R-:W2:Y:S01]  /*5380*/  LDC.64 R42, c[0x0][0x8b0] ;  /* 0x00022c00ff2a7b82 */ /* 0x000ea20000000a00 */
[----:B------:R-:W-:Y:S01]  /*5390*/  LOP3.LUT R4, R3, 0xc0, RZ, 0xc0, !PT ;  /* 0x000000c003047812 */ /* 0x000fe200078ec0ff */
[----:B------:R-:W-:Y:S01]  /*53a0*/  IMAD.U32 R23, R55, 0x10000, RZ ;  /* 0x0001000037177824 */ /* 0x000fe200078e00ff */
[----:B------:R-:W-:Y:S01]  /*53b0*/  ULEA UR44, UR54, UR44, 0x18 ;  /* 0x0000002c362c7291 */ /* 0x000fe2000f8ec0ff */
[----:B------:R-:W-:Y:S01]  /*53c0*/  LOP3.LUT R2, R2, 0x600, RZ, 0xc0, !PT ;  /* 0x0000060002027812 */ /* 0x000fe200078ec0ff */
[----:B------:R-:W-:Y:S01]  /*53d0*/  IMAD.MOV.U32 R54, RZ, RZ, 0x10 ;  /* 0x00000010ff367424 */ /* 0x000fe200078e00ff */
[----:B------:R-:W-:Y:S01]  /*53e0*/  LOP3.LUT R44, R4, 0x18, R44, 0xf8, !PT ;  /* 0x00000018042c7812 */ /* 0x000fe200078ef82c */
[----:B------:R-:W-:Y:S01]  /*53f0*/  IMAD.MOV.U32 R22, RZ, RZ, RZ ;  /* 0x000000ffff167224 */ /* 0x000fe200078e00ff */
[----:B------:R-:W3:Y:S01]  /*5400*/  LDC.64 R40, c[0x0][0x8a8] ;  /* 0x00022a00ff287b82 */ /* 0x000ee20000000a00 */
[----:B------:R-:W-:Y:S01]  /*5410*/  SHF.R.U32.HI R4, RZ, 0x1, R55 ;  /* 0x00000001ff047819 */ /* 0x000fe20000011637 */
[----:B------:R-:W-:Y:S01]  /*5420*/  IMAD.MOV.U32 R51, RZ, RZ, RZ ;  /* 0x000000ffff337224 */ /* 0x000fe200078e00ff */
[----:B------:R-:W-:Y:S01]  /*5430*/  LOP3.LUT R2, R2, 0x20, R3, 0xf8, !PT ;  /* 0x0000002002027812 */ /* 0x000fe200078ef803 */
[----:B------:R-:W4:Y:S01]  /*5440*/  LDCU UR63, c[0x0][0x370] ;  /* 0x00006e00ff3f77ac */ /* 0x000f220008000800 */
[----:B------:R-:W-:-:S02]  /*5450*/  LOP3.LUT R23, R23, 0x600000, RZ, 0xc0, !PT ;  /* 0x0060000017177812 */ /* 0x000fc400078ec0ff */
[----:B------:R-:W-:Y:S01]  /*5460*/  LOP3.LUT R44, R44, 0x8, R4, 0x78, !PT ;  /* 0x000000082c2c7812 */ /* 0x000fe200078e7804 */
[----:B------:R-:W4:Y:S01]  /*5470*/  LDS R0, [UR44+0x120] ;  /* 0x0001202cff007984 */ /* 0x000f220008000800 */
[----:B-1----:R-:W-:Y:S01]  /*5480*/  IMAD.U32 R57, RZ, RZ, UR4 ;  /* 0x00000004ff397e24 */ /* 0x002fe2000f8e00ff */
[----:B------:R-:W-:Y:S01]  /*5490*/  UIADD3 UR4, UPT, UPT, UR44, 0x200, URZ ;  /* 0x000002002c047890 */ /* 0x000fe2000fffe0ff */
[----:B------:R-:W-:Y:S01]  /*54a0*/  LOP3.LUT R2, R2, 0x100, R3, 0xf8, !PT ;  /* 0x0000010002027812 */ /* 0x000fe200078ef803 */
[----:B------:R-:W-:Y:S01]  /*54b0*/  IMAD.U32 R56, RZ, RZ, UR5 ;  /* 0x00000005ff387e24 */ /* 0x000fe2000f8e00ff */
[----:B------:R-:W-:Y:S01]  /*54c0*/  LOP3.LUT R55, R55, 0x60, RZ, 0xc0, !PT ;  /* 0x0000006037377812 */ /* 0x000fe200078ec0ff */
[----:B------:R-:W1:Y:S01]  /*54d0*/  LDCU UR43, c[0x0][0xb0c] ;  /* 0x00016180ff2b77ac */ /* 0x000e620008000800 */
[----:B------:R-:W-:Y:S01]  /*54e0*/  LOP3.LUT R44, R2, R44, RZ, 0xfc, !PT ;  /* 0x0000002c022c7212 */ /* 0x000fe200078efcff */
[----:B------:R-:W-:Y:S01]  /*54f0*/  IMAD.U32 R59, RZ, RZ, UR4 ;  /* 0x00000004ff3b7e24 */ /* 0x000fe2000f8e00ff */
[----:B------:R-:W-:Y:S01]  /*5500*/  SEL R54, R54, 0xfffffff0, !P0 ;  /* 0xfffffff036367807 */ /* 0x000fe20004000000 */
[----:B------:R-:W1:Y:S01]  /*5510*/  LDCU UR39, c[0x0][0xb30] ;  /* 0x00016600ff2777ac */ /* 0x000e620008000800 */
[----:B------:R-:W1:Y:S01]  /*5520*/  LDCU.64 UR60, c[0x0][0x888] ;  /* 0x00011100ff3c77ac */ /* 0x000e620008000a00 */
[----:B------:R-:W1:Y:S01]  /*5530*/  LDCU.64 UR40, c[0x0][0xb28] ;  /* 0x00016500ff2877ac */ /* 0x000e620008000a00 */
[----:B------:R-:W1:Y:S01]  /*5540*/  LDCU.128 UR56, c[0x0][0xb10] ;  /* 0x00016200ff3877ac */ /* 0x000e620008000c00 */
[----:B------:R-:W1:Y:S01]  /*5550*/  LDCU UR62, c[0x0][0x374] ;  /* 0x00006e80ff3e77ac */ /* 0x000e620008000800 */
[----:B------:R-:W-:Y:S01]  /*5560*/  UMOV UR55, 0x1 ;  /* 0x0000000100377882 */ /* 0x000fe20000000000 */
[----:B------:R-:W-:Y:S01]  /*5570*/  UMOV UR46, URZ ;  /* 0x000000ff002e7c82 */ /* 0x000fe20008000000 */
[----:B------:R-:W-:Y:S01]  /*5580*/  UMOV UR53, URZ ;  /* 0x000000ff00357c82 */ /* 0x000fe20008000000 */
[----:B------:R-:W-:Y:S01]  /*5590*/  UMOV UR52, URZ ;  /* 0x000000ff00347c82 */ /* 0x000fe20008000000 */
[----:B-1234-:R-:W-:-:S07]  /*55a0*/  IMAD.IADD R23, R0, 0x1, R23 ;  /* 0x0000000100177824 */ /* 0x01efce00078e0217 */
.L_x_120:
[C---:B------:R-:W-:Y:S02]  /*55b0*/  LEA R0, R51.reuse, UR44, 0x3 ;  /* 0x0000002c33007c11 */ /* 0x040fe4000f8e18ff */
[----:B------:R-:W-:Y:S02]  /*55c0*/  SHF.L.U32 R2, R52, 0x1f, RZ ;  /* 0x0000001f34027819 */ /* 0x000fe400000006ff */
[----:B-1----:R-:W-:Y:S02]  /*55d0*/  LEA R4, R51, UR44, 0x4 ;  /* 0x0000002c33047c11 */ /* 0x002fe4000f8e20ff */
[----:B------:R-:W1:Y:S02]  /*55e0*/  SYNCS.PHASECHK.TRANS64.TRYWAIT P0, [R0+URZ+0x70], R2 ;  /* 0x00007002000075a7 */ /* 0x000e6400080011ff */
[----:B-1----:R-:W-:Y:S05]  /*55f0*/  @!P0 BRA `(.L_x_90) ;  /* 0x0000002c000c8947 */ /* 0x002fea0003800000 */
.L_x_160:
[----:B------:R-:W-:Y:S01]  /*5600*/  R2UR UR7, R58 ;  /* 0x000000003a0772ca */ /* 0x000fe200000e0000 */
[----:B------:R-:W2:Y:S01]  /*5610*/  LDS.128 R4, [R4+0x100] ;  /* 0x0001000004047984 */ /* 0x000ea20000000c00 */
[----:B-1----:R-:W-:Y:S01]  /*5620*/  VIADD R0, R0, 0x80 ;  /* 0x0000008000007836 */ /* 0x002fe20000000000 */
[----:B------:R-:W-:Y:S04]  /*5630*/  UISETP.GE.AND UP0, UPT, UR42, 0x1, UPT ;  /* 0x000000012a00788c */ /* 0x000fe8000bf06270 */
[----:B------:R-:W-:Y:S01]  /*5640*/  PRMT R0, RZ, 0x654, R0 ;  /* 0x00000654ff007816 */ /* 0x000fe20000000000 */
[----:B------:R-:W-:Y:S01]  /*5650*/  @!PT LDS RZ, [RZ] ;  /* 0x00000000fffff984 */ /* 0x000fe20000000800 */
[----:B------:R-:W-:Y:S01]  /*5660*/  @!PT LDS RZ, [RZ] ;  /* 0x00000000fffff984 */ /* 0x000fe20000000800 */
[----:B------:R-:W-:Y:S01]  /*5670*/  @!PT LDS RZ, [RZ] ;  /* 0x00000000fffff984 */ /* 0x000fe20000000800 */
[----:B------:R-:W-:Y:S01]  /*5680*/  @!PT LDS RZ, [RZ] ;  /* 0x00000000fffff984 */ /* 0x000fe20000000800 */
[----:B------:R1:W-:Y:S06]  /*5690*/  MEMBAR.ALL.CTA ;  /* 0x0000000000007992 */ /* 0x0003ec0000008000 */
[----:B-1----:R-:W1:Y:S02]  /*56a0*/  FENCE.VIEW.ASYNC.S ;  /* 0x00000000000073c6 */ /* 0x002e640000000000 */
[----:B-1----:R1:W-:Y:S01]  /*56b0*/  SYNCS.ARRIVE.TRANS64.RED.A1T0 RZ, [R0+URZ], RZ ;  /* 0x000000ff00ff79a7 */ /* 0x0023e200081004ff */
[----:B--2---:R-:W-:Y:S11]  /*56c0*/  LOP3.LUT P0, RZ, R6, 0x1, RZ, 0xc0, !PT ;  /* 0x0000000106ff7812 */ /* 0x004ff6000780c0ff */
[----:B------:R-:W-:Y:S02]  /*56d0*/  @!UPT UIADD3 URZ, UPT, UPT, URZ, URZ, URZ ;  /* 0x000000fffffff290 */ /* 0x000fe4000fffe0ff */
[----:B------:R-:W-:Y:S01]  /*56e0*/  VOTEU.ANY UP1, P0 ;  /* 0x0000000000ff7886 */ /* 0x000fe20000020100 */
[----:B------:R-:W-:Y:S01]  /*56f0*/  PLOP3.LUT P0, PT, PT, PT, UP1, 0x80, 0x8 ;  /* 0x000000000008781c */ /* 0x000fe20003f0f018 */
[----:B------:R-:W-:Y:S06]  /*5700*/  UP2UR UR4, UPR, URZ, 0x2 ;  /* 0x00000002ff047883 */ /* 0x000fec0008000000 */
[----:B------:R-:W-:Y:S06]  /*5710*/  IMAD.U32 R60, RZ, RZ, UR4 ;  /* 0x00000004ff3c7e24 */ /* 0x000fec000f8e00ff */
[----:B------:R-:W-:Y:S02]  /*5720*/  @P0 SHF.R.U32.HI R2, RZ, 0x10, R5 ;  /* 0x00000010ff020819 */ /* 0x000fe40000011605 */
[----:B------:R-:W-:Y:S02]  /*5730*/  @P0 MOV R3, R4 ;  /* 0x0000000400030202 */ /* 0x000fe40000000f00 */
[----:B------:R-:W-:Y:S02]  /*5740*/  @P0 R2UR UR4, R2 ;  /* 0x00000000020402ca */ /* 0x000fe400000e0000 */
[----:B------:R-:W-:Y:S02]  /*5750*/  @P0 LOP3.LUT R4, R5, 0xffff, RZ, 0xc0, !PT ;  /* 0x0000ffff05040812 */ /* 0x000fe400078ec0ff */
[----:B------:R-:W-:Y:S02]  /*5760*/  @P0 R2UR UR6, R3 ;  /* 0x00000000030602ca */ /* 0x000fe400000e0000 */
[----:B------:R-:W-:Y:S07]  /*5770*/  @P0 R2UR UR5, R4 ;  /* 0x00000000040502ca */ /* 0x000fee00000e0000 */
[----:B------:R-:W-:Y:S02]  /*5780*/  @UP1 UMOV UR7, UR4 ;  /* 0x0000000400071c82 */ /* 0x000fe40008000000 */
[----:B------:R-:W-:Y:S02]  /*5790*/  IMAD.U32 R58, RZ, RZ, UR7 ;  /* 0x00000007ff3a7e24 */ /* 0x000fe4000f8e00ff */
[----:B------:R-:W-:Y:S02]  /*57a0*/  @UP1 UMOV UR38, UR6 ;  /* 0x0000000600261c82 */ /* 0x000fe40008000000 */
[----:B------:R-:W-:Y:S01]  /*57b0*/  @UP1 UMOV UR37, UR5 ;  /* 0x0000000500251c82 */ /* 0x000fe20008000000 */
[----:B-1----:R-:W-:Y:S05]  /*57c0*/  BRA.U !UP0, `(.L_x_91) ;  /* 0x0000000108cc7547 */ /* 0x002fea000b800000 */
[----:B------:R-:W1:Y:S01]  /*57d0*/  LDCU UR12, c[0x0][0xb20] ;  /* 0x00016400ff0c77ac */ /* 0x000e620008000800 */
[----:B------:R-:W-:Y:S02]  /*57e0*/  UIMAD.WIDE.U32 UR4, UR62, UR59, URZ ;  /* 0x0000003b3e0472a5 */ /* 0x000fe4000f8e00ff */
[----:B------:R-:W-:Y:S02]  /*57f0*/  UIMAD.WIDE.U32 UR6, UR63, UR56, URZ ;  /* 0x000000383f0672a5 */ /* 0x000fe4000f8e00ff */
[----:B------:R-:W-:Y:S02]  /*5800*/  UISETP.NE.AND UP0, UPT, UR58, 0x1, UPT ;  /* 0x000000013a00788c */ /* 0x000fe4000bf05270 */
[----:B------:R-:W-:Y:S02]  /*5810*/  UIMAD.WIDE.U32 UR8, UR37, UR59, URZ ;  /* 0x0000003b250872a5 */ /* 0x000fe4000f8e00ff */
[----:B------:R-:W-:Y:S02]  /*5820*/  UIMAD.WIDE.U32 UR10, UR38, UR56, URZ ;  /* 0x00000038260a72a5 */ /* 0x000fe4000f8e00ff */
[----:B------:R-:W-:Y:S02]  /*5830*/  UISETP.NE.AND UP1, UPT, UR43, 0x1, UPT ;  /* 0x000000012b00788c */ /* 0x000fe4000bf25270 */
[----:B------:R-:W-:Y:S01]  /*5840*/  UISETP.NE.AND UP2, UPT, UR42, 0x1, UPT ;  /* 0x000000012a00788c */ /* 0x000fe2000bf45270 */
[----:B------:R-:W-:Y:S02]  /*5850*/  UMOV UR4, UR5 ;  /* 0x0000000500047c82 */ /* 0x000fe40008000000 */
[----:B-1----:R-:W-:Y:S03]  /*5860*/  USHF.R.U32.HI UR5, URZ, UR12, UR4 ;  /* 0x0000000cff057299 */ /* 0x002fe60008011604 */
[----:B------:R-:W-:Y:S02]  /*5870*/  UMOV UR4, UR7 ;  /* 0x0000000700047c82 */ /* 0x000fe40008000000 */
[----:B------:R-:W-:Y:S02]  /*5880*/  USHF.R.U32.HI UR7, URZ, UR57, UR4 ;  /* 0x00000039ff077299 */ /* 0x000fe40008011604 */
[----:B------:R-:W-:Y:S02]  /*5890*/  USEL UR4, UR62, UR5, !UP0 ;  /* 0x000000053e047287 */ /* 0x000fe4000c000000 */
[----:B------:R-:W-:Y:S01]  /*58a0*/  USEL UR7, UR63, UR7, !UP1 ;  /* 0x000000073f077287 */ /* 0x000fe2000c800000 */
[----:B------:R-:W-:Y:S01]  /*58b0*/  UMOV UR5, UR9 ;  /* 0x0000000900057c82 */ /* 0x000fe20008000000 */
[----:B------:R-:W-:Y:S02]  /*58c0*/  UIMAD.WIDE.U32 UR8, UR4, UR40, URZ ;  /* 0x00000028040872a5 */ /* 0x000fe4000f8e00ff */
[----:B------:R-:W-:Y:S03]  /*58d0*/  USHF.R.U32.HI UR6, URZ, UR12, UR5 ;  /* 0x0000000cff067299 */ /* 0x000fe60008011605 */
[----:B------:R-:W-:Y:S01]  /*58e0*/  UMOV UR5, UR11 ;  /* 0x0000000b00057c82 */ /* 0x000fe20008000000 */
[----:B------:R-:W-:Y:S02]  /*58f0*/  UIMAD.WIDE.U32 UR10, UR7, UR40, URZ ;  /* 0x00000028070a72a5 */ /* 0x000fe4000f8e00ff */
[----:B------:R-:W-:Y:S02]  /*5900*/  USHF.R.U32.HI UR12, URZ, UR57, UR5 ;  /* 0x00000039ff0c7299 */ /* 0x000fe40008011605 */
[----:B------:R-:W-:Y:S01]  /*5910*/  USEL UR6, UR37, UR6, !UP0 ;  /* 0x0000000625067287 */ /* 0x000fe2000c000000 */
[----:B------:R-:W-:Y:S02]  /*5920*/  UMOV UR5, UR9 ;  /* 0x0000000900057c82 */ /* 0x000fe40008000000 */
[----:B------:R-:W-:Y:S01]  /*5930*/  UMOV UR10, UR11 ;  /* 0x0000000b000a7c82 */ /* 0x000fe20008000000 */
[----:B------:R-:W-:Y:S02]  /*5940*/  @UP2 USHF.R.U32.HI UR4, URZ, UR41, UR5 ;  /* 0x00000029ff042299 */ /* 0x000fe40008011605 */
[----:B------:R-:W-:Y:S02]  /*5950*/  @UP2 USHF.R.U32.HI UR7, URZ, UR41, UR10 ;  /* 0x00000029ff072299 */ /* 0x000fe4000801160a */
[----:B------:R-:W-:Y:S02]  /*5960*/  UIMAD UR4, UR42, UR4, URZ ;  /* 0x000000042a0472a4 */ /* 0x000fe4000f8e02ff */
[----:B------:R-:W-:Y:S02]  /*5970*/  UIMAD.WIDE.U32 UR10, UR6, UR40, URZ ;  /* 0x00000028060a72a5 */ /* 0x000fe4000f8e00ff */
[----:B------:R-:W-:Y:S02]  /*5980*/  USEL UR5, UR38, UR12, !UP1 ;  /* 0x0000000c26057287 */ /* 0x000fe4000c800000 */
[----:B------:R-:W-:Y:S02]  /*5990*/  UIMAD UR8, UR42, UR7, URZ ;  /* 0x000000072a0872a4 */ /* 0x000fe4000f8e02ff */
[----:B------:R-:W-:Y:S03]  /*59a0*/  UISETP.GE.AND UP0, UPT, UR6, UR4, UPT ;  /* 0x000000040600728c */ /* 0x000fe6000bf06270 */
[----:B------:R-:W-:Y:S01]  /*59b0*/  UMOV UR4, UR11 ;  /* 0x0000000b00047c82 */ /* 0x000fe20008000000 */
[----:B------:R-:W-:Y:S02]  /*59c0*/  UISETP.GE.OR UP0, UPT, UR5, UR8, UP0 ;  /* 0x000000080500728c */ /* 0x000fe40008706670 */
[----:B------:R-:W-:Y:S02]  /*59d0*/  USHF.R.U32.HI UR4, URZ, UR41, UR4 ;  /* 0x00000029ff047299 */ /* 0x000fe40008011604 */
[----:B------:R-:W-:Y:S02]  /*59e0*/  UIMAD.WIDE.U32 UR8, UR5, UR40, URZ ;  /* 0x00000028050872a5 */ /* 0x000fe4000f8e00ff */
[----:B------:R-:W-:Y:S02]  /*59f0*/  USEL UR11, UR6, UR4, !UP2 ;  /* 0x00000004060b7287 */ /* 0x000fe4000d000000 */
[----:B------:R-:W-:Y:S02]  /*5a00*/  UIADD3 UR8, UPT, UPT, -UR5, URZ, URZ ;  /* 0x000000ff05087290 */ /* 0x000fe4000fffe1ff */
[----:B------:R-:W-:Y:S01]  /*5a10*/  UIADD3 UR10, UPT, UPT, -UR11, URZ, URZ ;  /* 0x000000ff0b0a7290 */ /* 0x000fe2000fffe1ff */
[----:B------:R-:W-:Y:S01]  /*5a20*/  @!UP0 UMOV UR4, UR9 ;  /* 0x0000000900048c82 */ /* 0x000fe20008000000 */
[----:B------:R-:W-:Y:S02]  /*5a30*/  UIADD3 UR9, UPT, UPT, -UR6, URZ, URZ ;  /* 0x000000ff06097290 */ /* 0x000fe4000fffe1ff */
[----:B------:R-:W-:Y:S02]  /*5a40*/  @!UP0 USHF.R.U32.HI UR4, URZ, UR41, UR4 ;  /* 0x00000029ff048299 */ /* 0x000fe40008011604 */
[----:B------:R-:W-:Y:S02]  /*5a50*/  UIMAD UR10, UR42, UR10, UR6 ;  /* 0x0000000a2a0a72a4 */ /* 0x000fe4000f8e0206 */
[----:B------:R-:W-:Y:S04]  /*5a60*/  @!UP0 USEL UR4, UR5, UR4, !UP2 ;  /* 0x0000000405048287 */ /* 0x000fe8000d000000 */
[----:B------:R-:W-:Y:S02]  /*5a70*/  @!UP0 UIMAD UR10, UR7, UR10, UR4 ;  /* 0x0000000a070a82a4 */ /* 0x000fe4000f8e0204 */
[----:B------:R-:W-:Y:S02]  /*5a80*/  @!UP0 UIADD3 UR11, UPT, UPT, UR11, -UR4, URZ ;  /* 0x800000040b0b8290 */ /* 0x000fe4000fffe0ff */
[----:B------:R-:W-:Y:S02]  /*5a90*/  UIMAD UR7, UR43, UR8, UR38 ;  /* 0x000000082b0772a4 */ /* 0x000fe4000f8e0226 */
[----:B------:R-:W-:Y:S02]  /*5aa0*/  @!UP0 UIMAD UR6, UR11, UR42, UR5 ;  /* 0x0000002a0b0682a4 */ /* 0x000fe4000f8e0205 */
[----:B------:R-:W-:Y:S01]  /*5ab0*/  UIMAD UR4, UR58, UR9, UR37 ;  /* 0x000000093a0472a4 */ /* 0x000fe2000f8e0225 */
[----:B------:R-:W-:Y:S02]  /*5ac0*/  @!UP0 UMOV UR5, UR10 ;  /* 0x0000000a00058c82 */ /* 0x000fe40008000000 */
[----:B------:R-:W-:Y:S02]  /*5ad0*/  UIMAD UR38, UR5, UR43, UR7 ;  /* 0x0000002b052672a4 */ /* 0x000fe4000f8e0207 */
[----:B------:R-:W-:Y:S11]  /*5ae0*/  UIMAD UR37, UR6, UR58, UR4 ;  /* 0x0000003a062572a4 */ /* 0x000ff6000f8e0204 */
[----:B------:R-:W-:Y:S01]  /*5af0*/  @!UPT UIADD3 URZ, UPT, UPT, URZ, URZ, URZ ;  /* 0x000000fffffff290 */ /* 0x000fe2000fffe0ff */
.L_x_91:
[----:B------:R-:W-:Y:S01]  /*5b00*/  UISETP.NE.AND UP0, UPT, UR39, 0x1, UPT ;  /* 0x000000012700788c */ /* 0x000fe2000bf05270 */
[----:B------:R-:W-:Y:S01]  /*5b10*/  R2UR UR11, R59 ;  /* 0x000000003b0b72ca */ /* 0x000fe200000e0000 */
[----:B------:R-:W-:Y:S01]  /*5b20*/  USHF.L.U32 UR50, UR25, 0x6, URZ ;  /* 0x0000000619327899 */ /* 0x000fe200080006ff */
[----:B------:R-:W-:Y:S01]  /*5b30*/  IADD3 R51, PT, PT, R51, 0x1, RZ ;  /* 0x0000000133337810 */ /* 0x000fe20007ffe0ff */
[----:B------:R-:W-:Y:S07]  /*5b40*/  USHF.L.U32 UR49, UR26, 0x6, URZ ;  /* 0x000000061a317899 */ /* 0x000fee00080006ff */
[----:B------:R-:W1:Y:S01]  /*5b50*/  @!UP0 LDCU.128 UR12, c[0x0][0xb10] ;  /* 0x00016200ff0c87ac */ /* 0x000e620008000c00 */
[----:B------:R-:W2:Y:S01]  /*5b60*/  @!UP0 LDCU UR5, c[0x0][0xb0c] ;  /* 0x00016180ff0587ac */ /* 0x000ea20008000800 */
[----:B------:R-:W3:Y:S01]  /*5b70*/  @!UP0 LDCU UR10, c[0x0][0xb20] ;  /* 0x00016400ff0a87ac */ /* 0x000ee20008000800 */
[----:B-1----:R-:W-:Y:S02]  /*5b80*/  UIMAD.WIDE.U32 UR8, UR38, UR12, URZ ;  /* 0x0000000c260872a5 */ /* 0x002fe4000f8e00ff */
[----:B------:R-:W-:Y:S02]  /*5b90*/  UIMAD.WIDE.U32 UR6, UR37, UR15, URZ ;  /* 0x0000000f250672a5 */ /* 0x000fe4000f8e00ff */
[----:B------:R-:W-:Y:S03]  /*5ba0*/  @!UP0 UISETP.NE.AND UP1, UPT, UR14, 0x1, UPT ;  /* 0x000000010e00888c */ /* 0x000fe6000bf25270 */
[----:B------:R-:W-:Y:S01]  /*5bb0*/  @!UP0 UMOV UR4, UR9 ;  /* 0x0000000900048c82 */ /* 0x000fe20008000000 */
[----:B--2---:R-:W-:Y:S02]  /*5bc0*/  @!UP0 UISETP.NE.AND UP2, UPT, UR5, 0x1, UPT ;  /* 0x000000010500888c */ /* 0x004fe4000bf45270 */
[----:B------:R-:W-:Y:S01]  /*5bd0*/  @!UP0 USHF.R.U32.HI UR4, URZ, UR13, UR4 ;  /* 0x0000000dff048299 */ /* 0x000fe20008011604 */
[----:B------:R-:W-:Y:S02]  /*5be0*/  @!UP0 UMOV UR6, UR7 ;  /* 0x0000000700068c82 */ /* 0x000fe40008000000 */
[----:B---3--:R-:W-:Y:S02]  /*5bf0*/  @!UP0 USHF.R.U32.HI UR6, URZ, UR10, UR6 ;  /* 0x0000000aff068299 */ /* 0x008fe40008011606 */
[----:B------:R-:W-:Y:S02]  /*5c00*/  @!UP0 USEL UR7, UR38, UR4, !UP2 ;  /* 0x0000000426078287 */ /* 0x000fe4000d000000 */
[----:B------:R-:W-:Y:S04]  /*5c10*/  @!UP0 USEL UR6, UR37, UR6, !UP1 ;  /* 0x0000000625068287 */ /* 0x000fe8000c800000 */
[----:B------:R-:W-:Y:S02]  /*5c20*/  @!UP0 UIADD3 UR4, UPT, UPT, -UR7, UR6, URZ ;  /* 0x0000000607048290 */ /* 0x000fe4000fffe1ff */
[----:B------:R-:W-:Y:S02]  /*5c30*/  @!UP0 UIADD3 UR6, UPT, UPT, UR7, -UR6, URZ ;  /* 0x8000000607068290 */ /* 0x000fe4000fffe0ff */
[----:B------:R-:W-:Y:S02]  /*5c40*/  @!UP0 UIMAD UR38, UR4, UR5, UR38 ;  /* 0x00000005042682a4 */ /* 0x000fe4000f8e0226 */
[----:B------:R-:W-:Y:S02]  /*5c50*/  @!UP0 UIMAD UR37, UR6, UR14, UR37 ;  /* 0x0000000e062582a4 */ /* 0x000fe4000f8e0225 */
[----:B------:R-:W-:Y:S09]  /*5c60*/  ULOP3.LUT UP0, URZ, UR11, 0x1b0, URZ, 0xc0, !UPT ;  /* 0x000001b00bff7892 */ /* 0x000ff2000f80c0ff */
[----:B------:R-:W-:Y:S05]  /*5c70*/  BRA.U !UP0, `(.L_x_92) ;  /* 0x00000001087c7547 */ /* 0x000fea000b800000 */
[----:B------:R-:W1:Y:S01]  /*5c80*/  LDCU.64 UR8, c[0x4][0x80] ;  /* 0x01001000ff0877ac */ /* 0x000e620008000a00 */
[----:B------:R-:W-:Y:S01]  /*5c90*/  MOV R2, 0x0 ;  /* 0x0000000000027802 */ /* 0x000fe20000000f00 */
[----:B------:R-:W-:Y:S02]  /*5ca0*/  HFMA2 R12, -RZ, RZ, 0, 5.9604644775390625e-08 ;  /* 0x00000001ff0c7431 */ /* 0x000fe400000001ff */
[----:B------:R-:W-:Y:S01]  /*5cb0*/  IMAD.MOV.U32 R8, RZ, RZ, 0x70 ;  /* 0x00000070ff087424 */ /* 0x000fe200078e00ff */
[----:B------:R2:W3:Y:S01]  /*5cc0*/  LDC.64 R14, c[0x4][R2] ;  /* 0x01000000020e7b82 */ /* 0x0004e20000000a00 */
[----:B------:R-:W4:Y:S01]  /*5cd0*/  LDCU.64 UR6, c[0x4][0x88] ;  /* 0x01001100ff0677ac */ /* 0x000f220008000a00 */
[----:B------:R-:W-:Y:S01]  /*5ce0*/  IMAD.MOV.U32 R13, RZ, RZ, RZ ;  /* 0x000000ffff0d7224 */ /* 0x000fe200078e00ff */
[----:B------:R-:W2:Y:S01]  /*5cf0*/  LDCU.64 UR4, c[0x4][0x8] ;  /* 0x01000100ff0477ac */ /* 0x000ea20008000a00 */
[----:B-1----:R-:W-:Y:S01]  /*5d00*/  MOV R5, UR9 ;  /* 0x0000000900057c02 */ /* 0x002fe20008000f00 */
[----:B------:R-:W-:Y:S01]  /*5d10*/  IMAD.U32 R4, RZ, RZ, UR8 ;  /* 0x00000008ff047e24 */ /* 0x000fe2000f8e00ff */
[----:B----4-:R-:W-:Y:S01]  /*5d20*/  MOV R7, UR7 ;  /* 0x0000000700077c02 */ /* 0x010fe20008000f00 */
[----:B------:R-:W-:Y:S01]  /*5d30*/  IMAD.U32 R6, RZ, RZ, UR6 ;  /* 0x00000006ff067e24 */ /* 0x000fe2000f8e00ff */
[----:B--2---:R-:W-:Y:S01]  /*5d40*/  MOV R11, UR5 ;  /* 0x00000005000b7c02 */ /* 0x004fe20008000f00 */
[----:B------:R-:W-:Y:S02]  /*5d50*/  IMAD.U32 R10, RZ, RZ, UR4 ;  /* 0x00000004ff0a7e24 */ /* 0x000fe4000f8e00ff */
[----:B------:R-:W-:Y:S07]  /*5d60*/  LEPC R20, `(.L_x_93) ;  /* 0x000000001014794e */ /* 0x000fee0000000000 */
[----:B---3-5:R-:W-:Y:S05]  /*5d70*/  CALL.ABS.NOINC R14 ;  /* 0x000000000e007343 */ /* 0x028fea0003c00000 */
.L_x_93:
[----:B------:R-:W1:Y:S01]  /*5d80*/  LDCU.64 UR8, c[0x4][0x80] ;  /* 0x01001000ff0877ac */ /* 0x000e620008000a00 */
[----:B------:R-:W2:Y:S01]  /*5d90*/  LDC.64 R2, c[0x4][R2] ;  /* 0x0100000002027b82 */ /* 0x000ea20000000a00 */
[----:B------:R-:W-:Y:S02]  /*5da0*/  HFMA2 R12, -RZ, RZ, 0, 5.9604644775390625e-08 ;  /* 0x00000001ff0c7431 */ /* 0x000fe400000001ff */
[----:B------:R-:W-:Y:S02]  /*5db0*/  IMAD.MOV.U32 R8, RZ, RZ, 0x70 ;  /* 0x00000070ff087424 */ /* 0x000fe400078e00ff */
[----:B------:R-:W-:Y:S01]  /*5dc0*/  IMAD.MOV.U32 R13, RZ, RZ, RZ ;  /* 0x000000ffff0d7224 */ /* 0x000fe200078e00ff */
[----:B------:R-:W3:Y:S01]  /*5dd0*/  LDCU.64 UR6, c[0x4][0x88] ;  /* 0x01001100ff0677ac */ /* 0x000ee20008000a00 */
[----:B------:R-:W4:Y:S01]  /*5de0*/  LDCU.64 UR4, c[0x4][0x8] ;  /* 0x01000100ff0477ac */ /* 0x000f220008000a00 */
[----:B-1----:R-:W-:Y:S02]  /*5df0*/  MOV R4, UR8 ;  /* 0x0000000800047c02 */ /* 0x002fe40008000f00 */
[----:B------:R-:W-:Y:S02]  /*5e00*/  MOV R5, UR9 ;  /* 0x0000000900057c02 */ /* 0x000fe40008000f00 */
[----:B---3--:R-:W-:Y:S01]  /*5e10*/  MOV R7, UR7 ;  /* 0x0000000700077c02 */ /* 0x008fe20008000f00 */
[----:B------:R-:W-:Y:S01]  /*5e20*/  IMAD.U32 R6, RZ, RZ, UR6 ;  /* 0x00000006ff067e24 */ /* 0x000fe2000f8e00ff */
[----:B----4-:R-:W-:Y:S01]  /*5e30*/  MOV R11, UR5 ;  /* 0x00000005000b7c02 */ /* 0x010fe20008000f00 */
[----:B------:R-:W-:Y:S02]  /*5e40*/  IMAD.U32 R10, RZ, RZ, UR4 ;  /* 0x00000004ff0a7e24 */ /* 0x000fe4000f8e00ff */
[----:B------:R-:W-:Y:S07]  /*5e50*/  LEPC R20, `(.L_x_92) ;  /* 0x000000001014794e */ /* 0x000fee0000000000 */
[----:B--2---:R-:W-:Y:S05]  /*5e60*/  CALL.ABS.NOINC R2 ;  /* 0x0000000002007343 */ /* 0x004fea0003c00000 */
.L_x_92:
[----:B------:R-:W-:Y:S02]  /*5e70*/  R2UR UR6, R49 ;  /* 0x00000000310672ca */ /* 0x000fe400000e0000 */
[----:B------:R-:W-:Y:S02]  /*5e80*/  R2UR UR5, R57 ;  /* 0x00000000390572ca */ /* 0x000fe400000e0000 */
[----:B------:R-:W-:Y:S02]  /*5e90*/  R2UR UR4, R56 ;  /* 0x00000000380472ca */ /* 0x000fe400000e0000 */
[----:B------:R-:W-:Y:S02]  /*5ea0*/  ISETP.NE.U32.AND P4, PT, R42, RZ, PT ;  /* 0x000000ff2a00720c */ /* 0x000fe40003f85070 */
[----:B------:R-:W-:Y:S02]  /*5eb0*/  ISETP.NE.U32.AND P2, PT, RZ, UR60, PT ;  /* 0x0000003cff007c0c */ /* 0x000fe4000bf45070 */
[----:B------:R-:W-:Y:S02]  /*5ec0*/  ISETP.NE.AND.EX P4, PT, R43, RZ, PT, P4 ;  /* 0x000000ff2b00720c */ /* 0x000fe40003f85340 */
[----:B------:R-:W-:Y:S01]  /*5ed0*/  ISETP.NE.AND.EX P2, PT, RZ, UR61, PT, P2 ;  /* 0x0000003dff007c0c */ /* 0x000fe2000bf45320 */
[----:B------:R-:W-:Y:S02]  /*5ee0*/  UISETP.NE.AND UP2, UPT, UR6, URZ, UPT ;  /* 0x000000ff0600728c */ /* 0x000fe4000bf45270 */
[----:B------:R-:W-:Y:S04]  /*5ef0*/  UISETP.NE.U32.AND UP0, UPT, UR5, URZ, UPT ;  /* 0x000000ff0500728c */ /* 0x000fe8000bf05070 */
[----:B------:R-:W-:Y:S01]  /*5f00*/  UISETP.NE.AND.EX UP1, UPT, UR4, URZ, UPT, UP0 ;  /* 0x000000ff0400728c */ /* 0x000fe2000bf25300 */
[----:B------:R-:W-:Y:S01]  /*5f10*/  PLOP3.LUT P1, PT, PT, PT, UP2, 0x80, 0x8 ;  /* 0x000000000008781c */ /* 0x000fe20003f2f028 */
[----:B------:R-:W-:Y:S03]  /*5f20*/  UPLOP3.LUT UP0, UPT, UPT, UPT, UPT, 0x40, 0x4 ;  /* 0x000000000004789c */ /* 0x000fe60003f0e870 */
[----:B------:R-:W-:Y:S06]  /*5f30*/  @UP2 UPLOP3.LUT UP0, UPT, UPT, UPT, UP1, 0x80, 0x8 ;  /* 0x000000000008289c */ /* 0x000fec0003f0f010 */
[----:B------:R-:W-:Y:S01]  /*5f40*/  PLOP3.LUT P0, PT, PT, PT, UP0, 0x80, 0x8 ;  /* 0x000000000008781c */ /* 0x000fe20003f0f008 */
[----:B------:R-:W-:Y:S01]  /*5f50*/  @!UPT UIADD3 URZ, UPT, UPT, URZ, URZ, URZ ;  /* 0x000000fffffff290 */ /* 0x000fe2000fffe0ff */
[----:B------:R-:W-:Y:S11]  /*5f60*/  BRA.U !UP1, `(.L_x_94) ;  /* 0x0000000109407547 */ /* 0x000ff6000b800000 */
[----:B------:R-:W-:Y:S01]  /*5f70*/  UISETP.NE.U32.AND UP0, UPT, UR60, URZ, UPT ;  /* 0x000000ff3c00728c */ /* 0x000fe2000bf05070 */
[----:B------:R-:W-:Y:S01]  /*5f80*/  R2UR UR6, R57 ;  /* 0x00000000390672ca */ /* 0x000fe200000e0000 */
[----:B------:R-:W1:Y:S01]  /*5f90*/  LDCU.64 UR8, c[0x0][0x358] ;  /* 0x00006b00ff0877ac */ /* 0x000e620008000a00 */
[----:B------:R-:W-:Y:S02]  /*5fa0*/  HFMA2 R45, -RZ, RZ, 0, 5.9604644775390625e-08 ;  /* 0x00000001ff2d7431 */ /* 0x000fe400000001ff */
[----:B------:R-:W-:Y:S01]  /*5fb0*/  IMAD.MOV.U32 R0, RZ, RZ, 0x1 ;  /* 0x00000001ff007424 */ /* 0x000fe200078e00ff */
[----:B------:R-:W-:Y:S06]  /*5fc0*/  UISETP.NE.AND.EX UP0, UPT, UR61, URZ, UPT, UP0 ;  /* 0x000000ff3d00728c */ /* 0x000fec000bf05300 */
[----:B------:R-:W-:Y:S05]  /*5fd0*/  PLOP3.LUT P3, PT, PT, PT, UP0, 0x80, 0x8 ;  /* 0x000000000008781c */ /* 0x000fea0003f6f008 */
[----:B------:R-:W2:Y:S01]  /*5fe0*/  @UP0 LDCU.64 UR4, c[0x0][0x888] ;  /* 0x00011100ff0407ac */ /* 0x000ea20008000a00 */
[----:B------:R-:W-:Y:S07]  /*5ff0*/  @UP0 UIMAD UR6, UR36, UR6, URZ ;  /* 0x00000006240602a4 */ /* 0x000fee000f8e02ff */
[----:B------:R-:W-:Y:S01]  /*6000*/  @!P3 PRMT R45, R0, 0x7610, R45 ;  /* 0x00007610002db816 */ /* 0x000fe2000000002d */
[----:B--2---:R-:W-:Y:S06]  /*6010*/  @UP0 UIMAD.WIDE UR4, UR6, 0x4, UR4 ;  /* 0x00000004060408a5 */ /* 0x004fec000f8e0204 */
[----:B-----5:R-:W-:Y:S02]  /*6020*/  IMAD.U32 R26, RZ, RZ, UR4 ;  /* 0x00000004ff1a7e24 */ /* 0x020fe4000f8e00ff */
[----:B------:R-:W-:Y:S03]  /*6030*/  IMAD.U32 R27, RZ, RZ, UR5 ;  /* 0x00000005ff1b7e24 */ /* 0x000fe6000f8e00ff */
[----:B------:R-:W2:Y:S02]  /*6040*/  @!UP0 LDCU UR4, c[0x0][0x880] ;  /* 0x00011000ff0487ac */ /* 0x000ea40008000800 */
[----:B-1----:R1:W5:Y:S02]  /*6050*/  @P3 LDG.E R26, desc[UR8][R26.64] ;  /* 0x000000081a1a3981 */ /* 0x002364000c1e1900 */
[----:B-12---:R-:W-:Y:S02]  /*6060*/  @!P3 MOV R26, UR4 ;  /* 0x00000004001abc02 */ /* 0x006fe40008000f00 */
.L_x_94:
[----:B------:R-:W-:Y:S05]  /*6070*/  @!P4 BRA `(.L_x_95) ;  /* 0x000000000024c947 */ /* 0x000fea0003800000 */
[----:B------:R-:W-:Y:S01]  /*6080*/  ISETP.NE.U32.AND P3, PT, R40, RZ, PT ;  /* 0x000000ff2800720c */ /* 0x000fe20003f65070 */
[----:B------:R-:W1:Y:S03]  /*6090*/  LDCU.64 UR4, c[0x0][0x358] ;  /* 0x00006b00ff0477ac */ /* 0x000e660008000a00 */
[----:B------:R-:W-:Y:S11]  /*60a0*/  ISETP.NE.AND.EX P3, PT, R41, RZ, PT, P3 ;  /* 0x000000ff2900720c */ /* 0x000ff60003f65330 */
[----:B------:R-:W-:Y:S02]  /*60b0*/  @!UPT UIADD3 URZ, UPT, UPT, URZ, URZ, URZ ;  /* 0x000000fffffff290 */ /* 0x000fe4000fffe0ff */
[----:B------:R-:W2:Y:S01]  /*60c0*/  @P3 LDC.64 R2, c[0x0][0x8a8] ;  /* 0x00022a00ff023b82 */ /* 0x000ea20000000a00 */
[----:B------:R-:W-:Y:S04]  /*60d0*/  @P3 IMAD R0, R42, UR36, RZ ;  /* 0x000000242a003c24 */ /* 0x000fe8000f8e02ff */
[----:B--2---:R-:W-:Y:S05]  /*60e0*/  @P3 IMAD.WIDE R2, R0, 0x4, R2 ;  /* 0x0000000400023825 */ /* 0x004fea00078e0202 */
[----:B-1---5:R1:W5:Y:S02]  /*60f0*/  @P3 LDG.E R24, desc[UR4][R2.64] ;  /* 0x0000000402183981 */ /* 0x022364000c1e1900 */
[----:B-1----:R-:W2:Y:S02]  /*6100*/  @!P3 LDC R24, c[0x0][0x8a0] ;  /* 0x00022800ff18bb82 */ /* 0x002ea40000000800 */
.L_x_95:
[----:B-----5:R-:W-:Y:S01]  /*6110*/  FSETP.NEU.AND P3, PT, R26, RZ, PT ;  /* 0x000000ff1a00720b */ /* 0x020fe20003f6d000 */
[----:B------:R-:W-:Y:S01]  /*6120*/  IMAD.U32 R2, RZ, RZ, UR46 ;  /* 0x0000002eff027e24 */ /* 0x000fe2000f8e00ff */
[----:B------:R-:W-:Y:S01]  /*6130*/  SEL R5, RZ, 0xffffffff, P2 ;  /* 0xffffffffff057807 */ /* 0x000fe20001000000 */
[----:B------:R-:W-:Y:S01]  /*6140*/  ULOP3.LUT UR4, UR55, 0x1, URZ, 0x3c, !UPT ;  /* 0x0000000137047892 */ /* 0x000fe2000f8e3cff */
[----:B------:R-:W-:Y:S01]  /*6150*/  @P1 LOP3.LUT P2, RZ, R45, 0xff, RZ, 0xc0, !PT ;  /* 0x000000ff2dff1812 */ /* 0x000fe2000784c0ff */
[----:B------:R-:W-:Y:S01]  /*6160*/  BSSY B1, `(.L_x_96) ;  /* 0x000003d000017945 */ /* 0x000fe20003800000 */
[----:B------:R-:W-:Y:S01]  /*6170*/  @P1 SEL R0, RZ, 0xffffffff, P3 ;  /* 0xffffffffff001807 */ /* 0x000fe20001800000 */
[----:B------:R-:W-:Y:S01]  /*6180*/  IMAD.MOV.U32 R65, RZ, RZ, 0x1 ;  /* 0x00000001ff417424 */ /* 0x000fe200078e00ff */
[----:B------:R-:W-:Y:S01]  /*6190*/  LEA R2, R2, UR44, 0x3 ;  /* 0x0000002c02027c11 */ /* 0x000fe2000f8e18ff */
[----:B------:R-:W-:Y:S01]  /*61a0*/  IMAD.U32 R63, RZ, RZ, UR4 ;  /* 0x00000004ff3f7e24 */ /* 0x000fe2000f8e00ff */
[----:B------:R-:W-:Y:S01]  /*61b0*/  @P0 SEL R0, R5, R0, !P2 ;  /* 0x0000000005000207 */ /* 0x000fe20005000000 */
[----:B------:R-:W-:Y:S01]  /*61c0*/  IMAD.U32 R64, RZ, RZ, UR46 ;  /* 0x0000002eff407e24 */ /* 0x000fe2000f8e00ff */
[----:B------:R-:W-:Y:S02]  /*61d0*/  LEA R27, R22, UR44, 0x3 ;  /* 0x0000002c161b7c11 */ /* 0x000fe4000f8e18ff */
[----:B------:R-:W-:Y:S02]  /*61e0*/  CS2R R38, SRZ ;  /* 0x0000000000267805 */ /* 0x000fe4000001ff00 */
[----:B------:R-:W-:Y:S02]  /*61f0*/  @P1 LOP3.LUT R0, R0, 0x1, RZ, 0xc0, !PT ;  /* 0x0000000100001812 */ /* 0x000fe400078ec0ff */
[----:B------:R-:W-:Y:S02]  /*6200*/  CS2R R36, SRZ ;  /* 0x0000000000247805 */ /* 0x000fe4000001ff00 */
[----:B------:R-:W-:Y:S02]  /*6210*/  SHF.L.U32 R3, R53, 0x1f, RZ ;  /* 0x0000001f35037819 */ /* 0x000fe400000006ff */
[----:B------:R-:W-:Y:S02]  /*6220*/  CS2R R30, SRZ ;  /* 0x00000000001e7805 */ /* 0x000fe4000001ff00 */
[----:B------:R-:W-:Y:S02]  /*6230*/  ISETP.NE.U32.OR P5, PT, R0, 0x1, !P1 ;  /* 0x000000010000780c */ /* 0x000fe40004fa5470 */
[----:B------:R-:W-:Y:S02]  /*6240*/  CS2R R28, SRZ ;  /* 0x00000000001c7805 */ /* 0x000fe4000001ff00 */
[----:B------:R-:W-:Y:S02]  /*6250*/  PLOP3.LUT P2, PT, PT, PT, UP1, 0x80, 0x8 ;  /* 0x000000000008781c */ /* 0x000fe40003f4f018 */
[----:B------:R-:W-:Y:S02]  /*6260*/  LEA.HI R25, R22, R22, RZ, 0x1 ;  /* 0x0000001616197211 */ /* 0x000fe400078f08ff */
[----:B------:R-:W-:Y:S02]  /*6270*/  LOP3.LUT P4, R50, R45, 0xff, RZ, 0xc0, !PT ;  /* 0x000000ff2d327812 */ /* 0x000fe4000788c0ff */
[----:B------:R-:W-:Y:S02]  /*6280*/  SEL R4, RZ, 0xffffffff, P3 ;  /* 0xffffffffff047807 */ /* 0x000fe40001800000 */
[----:B------:R-:W-:Y:S02]  /*6290*/  P2R R61, PR, RZ, 0x20 ;  /* 0x00000020ff3d7803 */ /* 0x000fe40000000000 */
[----:B------:R-:W-:Y:S03]  /*62a0*/  @P5 SHF.L.U32 R0, R63, 0x1f, RZ ;  /* 0x0000001f3f005819 */ /* 0x000fe600000006ff */
[----:B------:R-:W-:Y:S01]  /*62b0*/  @P2 SEL R4, R5, R4, !P4 ;  /* 0x0000000405042207 */ /* 0x000fe20006000000 */
[----:B------:R1:W3:Y:S03]  /*62c0*/  @P5 SYNCS.PHASECHK.TRANS64.TRYWAIT P1, [R2+URZ+0x30], R0 ;  /* 0x00003000020055a7 */ /* 0x0002e600080211ff */
[----:B------:R-:W-:Y:S04]  /*62d0*/  LOP3.LUT R4, R4, 0x1, RZ, 0xc0, !PT ;  /* 0x0000000104047812 */ /* 0x000fe800078ec0ff */
[----:B------:R-:W-:Y:S04]  /*62e0*/  ISETP.NE.U32.AND P2, PT, R4, 0x1, PT ;  /* 0x000000010400780c */ /* 0x000fe80003f45070 */
[----:B------:R-:W-:Y:S01]  /*62f0*/  P2R R66, PR, RZ, 0x4 ;  /* 0x00000004ff427803 */ /* 0x000fe20000000000 */
[----:B------:R4:W2:Y:S01]  /*6300*/  SYNCS.PHASECHK.TRANS64.TRYWAIT P0, [R27+URZ+0x90], R3 ;  /* 0x000090031b0075a7 */ /* 0x0008a200080011ff */
[C---:B-1----:R-:W-:Y:S01]  /*6310*/  IMAD.SHL.U32 R0, R25.reuse, 0x20, RZ ;  /* 0x0000002019007824 */ /* 0x042fe200078e00ff */
[----:B------:R-:W-:Y:S04]  /*6320*/  LOP3.LUT R25, R25, 0xffe, RZ, 0xc0, !PT ;  /* 0x00000ffe19197812 */ /* 0x000fe800078ec0ff */
[----:B------:R-:W-:Y:S01]  /*6330*/  LOP3.LUT R0, R0, 0xffffffc0, RZ, 0xc0, !PT ;  /* 0xffffffc000007812 */ /* 0x000fe200078ec0ff */
[----:B------:R-:W-:Y:S04]  /*6340*/  IMAD.IADD R25, R22, 0x1, -R25 ;  /* 0x0000000116197824 */ /* 0x000fe800078e0a19 */
[----:B------:R-:W-:Y:S04]  /*6350*/  IMAD.IADD R0, R23, 0x1, R0 ;  /* 0x0000000117007824 */ /* 0x000fe800078e0200 */
[----:B------:R-:W-:Y:S01]  /*6360*/  IMAD R25, R25, 0x100000, R0 ;  /* 0x0010000019197824 */ /* 0x000fe200078e0200 */
[----:B---3--:R-:W-:Y:S01]  /*6370*/  @P5 SEL R65, RZ, 0x1, !P1 ;  /* 0x00000001ff415807 */ /* 0x008fe20004800000 */
[----:B----4-:R-:W-:Y:S06]  /*6380*/  @!P5 BRA `(.L_x_97) ;  /* 0x000000000068d947 */ /* 0x010fec0003800000 */
[----:B------:R-:W-:Y:S01]  /*6390*/  HFMA2 R31, -RZ, RZ, 0, 0 ;  /* 0x00000000ff1f7431 */ /* 0x000fe200000001ff */
[----:B------:R-:W-:Y:S01]  /*63a0*/  ISETP.NE.AND P1, PT, R65, RZ, PT ;  /* 0x000000ff4100720c */ /* 0x000fe20003f25270 */
[----:B------:R-:W-:Y:S01]  /*63b0*/  IMAD.U32 R0, RZ, RZ, UR46 ;  /* 0x0000002eff007e24 */ /* 0x000fe2000f8e00ff */
[----:B------:R-:W-:Y:S11]  /*63c0*/  BSSY B0, `(.L_x_98) ;  /* 0x0000005000007945 */ /* 0x000ff60003800000 */
[----:B------:R-:W-:Y:S05]  /*63d0*/  @P1 BRA `(.L_x_99) ;  /* 0x00000000000c1947 */ /* 0x000fea0003800000 */
[----:B------:R-:W-:Y:S04]  /*63e0*/  SHF.L.U32 R4, R63, 0x1f, RZ ;  /* 0x0000001f3f047819 */ /* 0x000fe800000006ff */
[----:B------:R-:W1:Y:S02]  /*63f0*/  SYNCS.PHASECHK.TRANS64.TRYWAIT P1, [R2+URZ+0x30], R4 ;  /* 0x00003004020075a7 */ /* 0x000e6400080211ff */
[----:B-1----:R-:W-:Y:S05]  /*6400*/  @!P1 BRA `(.L_x_100) ;  /* 0x0000001c009c9947 */ /* 0x002fea0003800000 */
.L_x_99:
[----:B------:R-:W-:Y:S05]  /*6410*/  BSYNC B0 ;  /* 0x0000000000007941 */ /* 0x000fea0003800000 */
.L_x_98:
[----:B------:R-:W-:Y:S01]  /*6420*/  ISETP.NE.AND P1, PT, R66, RZ, PT ;  /* 0x000000ff4200720c */ /* 0x000fe20003f25270 */
[----:B------:R-:W-:Y:S01]  /*6430*/  IMAD.MOV.U32 R30, RZ, RZ, RZ ;  /* 0x000000ffff1e7224 */ /* 0x000fe200078e00ff */
[----:B------:R-:W-:Y:S02]  /*6440*/  CS2R R28, SRZ ;  /* 0x00000000001c7805 */ /* 0x000fe4000001ff00 */
[----:B------:R-:W-:Y:S02]  /*6450*/  CS2R R38, SRZ ;  /* 0x0000000000267805 */ /* 0x000fe4000001ff00 */
[----:B------:R-:W-:Y:S07]  /*6460*/  CS2R R36, SRZ ;  /* 0x0000000000247805 */ /* 0x000fee000001ff00 */
[----:B-1----:R-:W-:Y:S01]  /*6470*/  @P1 IMAD R2, R0, 0x800, R44 ;  /* 0x0000080000021824 */ /* 0x002fe200078e022c */
[----:B------:R-:W-:Y:S05]  /*6480*/  @P1 WARPSYNC.ALL ;  /* 0x0000000000001948 */ /* 0x000fea0003800000 */
[----:B------:R-:W-:Y:S01]  /*6490*/  @P1 LEA R2, R2, UR44, 0x1 ;  /* 0x0000002c02021c11 */ /* 0x000fe2000f8e08ff */
[----:B------:R-:W-:Y:S04]  /*64a0*/  UIADD3 UR4, UPT, UPT, UR46, 0x1, URZ ;  /* 0x000000012e047890 */ /* 0x000fe8000fffe0ff */
[----:B------:R1:W3:Y:S01]  /*64b0*/  @P1 LDSM.16.M88.4 R28, [R2+0x200] ;  /* 0x00020000021c183b */ /* 0x0002e20000000200 */
[----:B------:R-:W-:Y:S01]  /*64c0*/  UISETP.NE.AND UP0, UPT, UR4, 0x3, UPT ;  /* 0x000000030400788c */ /* 0x000fe2000bf05270 */
[----:B------:R-:W-:Y:S03]  /*64d0*/  @P1 IMAD R0, R54, 0x2, R2 ;  /* 0x0000000236001824 */ /* 0x000fe600078e0202 */
[----:B------:R-:W-:Y:S02]  /*64e0*/  USEL UR5, URZ, 0x1, UP0 ;  /* 0x00000001ff057887 */ /* 0x000fe40008000000 */
[----:B------:R1:W4:Y:S01]  /*64f0*/  @P1 LDSM.16.M88.4 R36, [R0+0x200] ;  /* 0x000200000024183b */ /* 0x0003220000000200 */
[----:B------:R-:W-:Y:S03]  /*6500*/  USEL UR4, UR4, URZ, UP0 ;  /* 0x000000ff04047287 */ /* 0x000fe60008000000 */
[----:B------:R-:W-:Y:S03]  /*6510*/  LOP3.LUT R63, R63, UR5, RZ, 0x3c, !PT ;  /* 0x000000053f3f7c12 */ /* 0x000fe6000f8e3cff */
[----:B------:R-:W-:Y:S02]  /*6520*/  IMAD.U32 R64, RZ, RZ, UR4 ;  /* 0x00000004ff407e24 */ /* 0x000fe4000f8e00ff */
.L_x_97:
[----:B------:R-:W-:Y:S05]  /*6530*/  BSYNC B1 ;  /* 0x0000000000017941 */ /* 0x000fea0003800000 */
.L_x_96:
[----:B-1----:R-:W-:Y:S04]  /*6540*/  SHF.R.U32.HI R0, RZ, 0x15, R25 ;  /* 0x00000015ff007819 */ /* 0x002fe80000011619 */
[----:B------:R-:W-:Y:S01]  /*6550*/  LOP3.LUT P1, RZ, R0, 0x3, R46, 0x48, !PT ;  /* 0x0000000300ff7812 */ /* 0x000fe2000782482e */
[----:B------:R-:W-:Y:S01]  /*6560*/  @!UPT UIADD3 URZ, UPT, UPT, URZ, URZ, URZ ;  /* 0x000000fffffff290 */ /* 0x000fe2000fffe0ff */
[----:B--2---:R-:W-:Y:S11]  /*6570*/  @P0 BRA `(.L_x_101) ;  /* 0x0000000000080947 */ /* 0x004ff60003800000 */
[----:B------:R-:W1:Y:S02]  /*6580*/  SYNCS.PHASECHK.TRANS64.TRYWAIT P0, [R27+URZ+0x90], R3 ;  /* 0x000090031b0075a7 */ /* 0x000e6400080011ff */
[----:B-1----:R-:W-:Y:S05]  /*6590*/  @!P0 BRA `(.L_x_102) ;  /* 0x0000001c004c8947 */ /* 0x002fea0003800000 */
.L_x_101:
[----:B------:R-:W-:Y:S05]  /*65a0*/  @!P1 BRA `(.L_x_103) ;  /* 0x0000000000409947 */ /* 0x000fea0003800000 */
[----:B------:R-:W2:Y:S01]  /*65b0*/  LDCU.64 UR8, c[0x4][0x70] ;  /* 0x01000e00ff0877ac */ /* 0x000ea20008000a00 */
[----:B-1----:R-:W-:Y:S01]  /*65c0*/  MOV R3, 0x0 ;  /* 0x0000000000037802 */ /* 0x002fe20000000f00 */
[----:B------:R-:W-:Y:S02]  /*65d0*/  HFMA2 R12, -RZ, RZ, 0, 5.9604644775390625e-08 ;  /* 0x00000001ff0c7431 */ /* 0x000fe400000001ff */
[----:B------:R-:W-:Y:S02]  /*65e0*/  IMAD.MOV.U32 R8, RZ, RZ, 0x192 ;  /* 0x00000192ff087424 */ /* 0x000fe400078e00ff */
[----:B------:R-:W-:Y:S01]  /*65f0*/  IMAD.MOV.U32 R13, RZ, RZ, RZ ;  /* 0x000000ffff0d7224 */ /* 0x000fe200078e00ff */
[----:B------:R-:W1:Y:S01]  /*6600*/  LDCU.64 UR6, c[0x4][0x78] ;  /* 0x01000f00ff0677ac */ /* 0x000e620008000a00 */
[----:B------:R-:W3:Y:S01]  /*6610*/  LDC.64 R2, c[0x4][R3] ;  /* 0x0100000003027b82 */ /* 0x000ee20000000a00 */
[----:B------:R-:W5:Y:S01]  /*6620*/  LDCU.64 UR4, c[0x4][0x10] ;  /* 0x01000200ff0477ac */ /* 0x000f620008000a00 */
[----:B--2---:R-:W-:Y:S01]  /*6630*/  MOV R5, UR9 ;  /* 0x0000000900057c02 */ /* 0x004fe20008000f00 */
[----:B------:R-:W-:Y:S01]  /*6640*/  IMAD.U32 R4, RZ, RZ, UR8 ;  /* 0x00000008ff047e24 */ /* 0x000fe2000f8e00ff */
[----:B-1----:R-:W-:Y:S01]  /*6650*/  MOV R7, UR7 ;  /* 0x0000000700077c02 */ /* 0x002fe20008000f00 */
[----:B------:R-:W-:Y:S01]  /*6660*/  IMAD.U32 R6, RZ, RZ, UR6 ;  /* 0x00000006ff067e24 */ /* 0x000fe2000f8e00ff */
[----:B-----5:R-:W-:Y:S01]  /*6670*/  MOV R11, UR5 ;  /* 0x00000005000b7c02 */ /* 0x020fe20008000f00 */
[----:B------:R-:W-:Y:S02]  /*6680*/  IMAD.U32 R10, RZ, RZ, UR4 ;  /* 0x00000004ff0a7e24 */ /* 0x000fe4000f8e00ff */
[----:B------:R-:W-:Y:S07]  /*6690*/  LEPC R20, `(.L_x_103) ;  /* 0x000000001014794e */ /* 0x000fee0000000000 */
[----:B---34-:R-:W-:Y:S05]  /*66a0*/  CALL.ABS.NOINC R2 ;  /* 0x0000000002007343 */ /* 0x018fea0003c00000 */
.L_x_103:
[----:B-1-3--:R-:W-:Y:S01]  /*66b0*/  SHF.L.U32 R3, R28, 0x10, RZ ;  /* 0x000000101c037819 */ /* 0x00afe200000006ff */
[----:B------:R-:W-:Y:S05]  /*66c0*/  WARPSYNC.ALL ;  /* 0x0000000000007948 */ /* 0x000fea0003800000 */
[----:B------:R-:W-:Y:S01]  /*66d0*/  R2UR UR4, R25 ;  /* 0x00000000190472ca */ /* 0x000fe200000e0000 */
[----:B------:R-:W-:Y:S01]  /*66e0*/  BSSY.RECONVERGENT B0, `(.L_x_104) ;  /* 0x0000051000007945 */ /* 0x000fe20003800200 */
[----:B------:R-:W-:Y:S02]  /*66f0*/  SHF.L.U32 R20, R30, 0x10, RZ ;  /* 0x000000101e147819 */ /* 0x000fe400000006ff */
[----:B------:R-:W-:Y:S02]  /*6700*/  SHF.L.U32 R62, R54, 0x1, RZ ;  /* 0x00000001363e7819 */ /* 0x000fe400000006ff */
[----:B------:R-:W-:Y:S07]  /*6710*/  ISETP.NE.AND P0, PT, R55, RZ, PT ;  /* 0x000000ff3700720c */ /* 0x000fee0003f05270 */
[----:B------:R-:W1:Y:S02]  /*6720*/  LDTM.16dp256bit.x4 R4, tmem[UR4] ;  /* 0x00000004000479ee */ /* 0x000e640008120000 */
[----:B-1----:R-:W-:Y:S01]  /*6730*/  FMUL R0, R24, R4 ;  /* 0x0000000418007220 */ /* 0x002fe20000400000 */
[----:B------:R-:W-:Y:S01]  /*6740*/  LOP3.LUT R4, R28, 0xffff0000, RZ, 0xc0, !PT ;  /* 0xffff00001c047812 */ /* 0x000fe200078ec0ff */
[----:B------:R-:W-:Y:S01]  /*6750*/  FMUL R2, R24, R5 ;  /* 0x0000000518027220 */ /* 0x000fe20000400000 */
[C---:B------:R-:W-:Y:S01]  /*6760*/  SHF.L.U32 R5, R29.reuse, 0x10, RZ ;  /* 0x000000101d057819 */ /* 0x040fe200000006ff */
[----:B------:R-:W-:Y:S01]  /*6770*/  FFMA R0, R26, R3, R0 ;  /* 0x000000031a007223 */ /* 0x000fe20000000000 */
[----:B------:R-:W-:Y:S01]  /*6780*/  FMUL R3, R24, R6 ;  /* 0x0000000618037220 */ /* 0x000fe20000400000 */
[----:B------:R-:W-:Y:S01]  /*6790*/  LOP3.LUT R6, R29, 0xffff0000, RZ, 0xc0, !PT ;  /* 0xffff00001d067812 */ /* 0x000fe200078ec0ff */
[----:B------:R-:W-:Y:S01]  /*67a0*/  FFMA R2, R26, R4, R2 ;  /* 0x000000041a027223 */ /* 0x000fe20000000002 */
[----:B------:R-:W-:Y:S01]  /*67b0*/  FMUL R7, R24, R7 ;  /* 0x0000000718077220 */ /* 0x000fe20000400000 */
[----:B------:R-:W-:Y:S01]  /*67c0*/  FFMA R3, R26, R5, R3 ;  /* 0x000000051a037223 */ /* 0x000fe20000000003 */
[C---:B------:R-:W-:Y:S01]  /*67d0*/  FMUL R4, R24.reuse, R8 ;  /* 0x0000000818047220 */ /* 0x040fe20000400000 */
[----:B------:R-:W-:Y:S01]  /*67e0*/  FMUL R5, R24, R9 ;  /* 0x0000000918057220 */ /* 0x000fe20000400000 */
[----:B------:R-:W-:Y:S01]  /*67f0*/  F2FP.BF16.F32.PACK_AB R32, R2, R0 ;  /* 0x000000000220723e */ /* 0x000fe200000010ff */
[----:B------:R-:W-:Y:S01]  /*6800*/  FFMA R7, R26, R6, R7 ;  /* 0x000000061a077223 */ /* 0x000fe20000000007 */
[----:B------:R-:W-:Y:S01]  /*6810*/  LOP3.LUT R0, R30, 0xffff0000, RZ, 0xc0, !PT ;  /* 0xffff00001e007812 */ /* 0x000fe200078ec0ff */
[----:B------:R-:W-:Y:S01]  /*6820*/  FFMA R4, R26, R20, R4 ;  /* 0x000000141a047223 */ /* 0x000fe20000000004 */
[----:B------:R-:W-:Y:S01]  /*6830*/  SHF.L.U32 R2, R31, 0x10, RZ ;  /* 0x000000101f027819 */ /* 0x000fe200000006ff */
[----:B------:R-:W-:Y:S01]  /*6840*/  FMUL R6, R24, R10 ;  /* 0x0000000a18067220 */ /* 0x000fe20000400000 */
[----:B------:R-:W-:Y:S01]  /*6850*/  F2FP.BF16.F32.PACK_AB R33, R7, R3 ;  /* 0x000000030721723e */ /* 0x000fe200000010ff */
[C---:B------:R-:W-:Y:S01]  /*6860*/  FFMA R5, R26.reuse, R0, R5 ;  /* 0x000000001a057223 */ /* 0x040fe20000000005 */
[----:B------:R-:W-:Y:S01]  /*6870*/  LOP3.LUT R3, R31, 0xffff0000, RZ, 0xc0, !PT ;  /* 0xffff00001f037812 */ /* 0x000fe200078ec0ff */
[----:B------:R-:W-:Y:S01]  /*6880*/  FFMA R6, R26, R2, R6 ;  /* 0x000000021a067223 */ /* 0x000fe20000000006 */
[----:B----4-:R-:W-:Y:S01]  /*6890*/  SHF.L.U32 R7, R36, 0x10, RZ ;  /* 0x0000001024077819 */ /* 0x010fe200000006ff */
[----:B------:R-:W-:Y:S01]  /*68a0*/  FMUL R11, R24, R11 ;  /* 0x0000000b180b7220 */ /* 0x000fe20000400000 */
[----:B------:R-:W-:Y:S01]  /*68b0*/  LOP3.LUT R0, R36, 0xffff0000, RZ, 0xc0, !PT ;  /* 0xffff000024007812 */ /* 0x000fe200078ec0ff */
[C---:B------:R-:W-:Y:S01]  /*68c0*/  FMUL R8, R24.reuse, R12 ;  /* 0x0000000c18087220 */ /* 0x040fe20000400000 */
[----:B------:R-:W-:Y:S01]  /*68d0*/  SHF.L.U32 R2, R37, 0x10, RZ ;  /* 0x0000001025027819 */ /* 0x000fe200000006ff */
[----:B------:R-:W-:Y:S01]  /*68e0*/  FMUL R9, R24, R13 ;  /* 0x0000000d18097220 */ /* 0x000fe20000400000 */
[----:B------:R-:W-:Y:S01]  /*68f0*/  F2FP.BF16.F32.PACK_AB R34, R5, R4 ;  /* 0x000000040522723e */ /* 0x000fe200000010ff */
[C---:B------:R-:W-:Y:S01]  /*6900*/  FFMA R11, R26.reuse, R3, R11 ;  /* 0x000000031a0b7223 */ /* 0x040fe2000000000b */
[----:B------:R-:W-:Y:S01]  /*6910*/  MOV R5, UR46 ;  /* 0x0000002e00057c02 */ /* 0x000fe20008000f00 */
[C---:B------:R-:W-:Y:S01]  /*6920*/  FFMA R8, R26.reuse, R7, R8 ;  /* 0x000000071a087223 */ /* 0x040fe20000000008 */
[----:B------:R-:W-:Y:S01]  /*6930*/  SHF.L.U32 R3, R39, 0x10, RZ ;  /* 0x0000001027037819 */ /* 0x000fe200000006ff */
[----:B------:R-:W-:Y:S01]  /*6940*/  FFMA R9, R26, R0, R9 ;  /* 0x000000001a097223 */ /* 0x000fe20000000009 */
[----:B------:R-:W-:Y:S01]  /*6950*/  LOP3.LUT R0, R37, 0xffff0000, RZ, 0xc0, !PT ;  /* 0xffff000025007812 */ /* 0x000fe200078ec0ff */
[C---:B------:R-:W-:Y:S01]  /*6960*/  FMUL R10, R24.reuse, R14 ;  /* 0x0000000e180a7220 */ /* 0x040fe20000400000 */
[----:B------:R-:W-:Y:S01]  /*6970*/  LOP3.LUT R4, R39, 0xffff0000, RZ, 0xc0, !PT ;  /* 0xffff000027047812 */ /* 0x000fe200078ec0ff */
[C---:B------:R-:W-:Y:S01]  /*6980*/  FMUL R15, R24.reuse, R15 ;  /* 0x0000000f180f7220 */ /* 0x040fe20000400000 */
[----:B------:R-:W-:Y:S01]  /*6990*/  FMUL R12, R24, R16 ;  /* 0x00000010180c7220 */ /* 0x000fe20000400000 */
[----:B------:R-:W-:Y:S01]  /*69a0*/  FFMA R10, R26, R2, R10 ;  /* 0x000000021a0a7223 */ /* 0x000fe2000000000a */
[----:B------:R-:W-:Y:S01]  /*69b0*/  LOP3.LUT R2, R38, 0xffff0000, RZ, 0xc0, !PT ;  /* 0xffff000026027812 */ /* 0x000fe200078ec0ff */
[----:B------:R-:W-:Y:S01]  /*69c0*/  FFMA R15, R26, R0, R15 ;  /* 0x000000001a0f7223 */ /* 0x000fe2000000000f */
[----:B------:R-:W-:Y:S01]  /*69d0*/  SHF.L.U32 R0, R38, 0x10, RZ ;  /* 0x0000001026007819 */ /* 0x000fe200000006ff */
[C---:B------:R-:W-:Y:S01]  /*69e0*/  FMUL R13, R24.reuse, R17 ;  /* 0x00000011180d7220 */ /* 0x040fe20000400000 */
[C---:B------:R-:W-:Y:S01]  /*69f0*/  FMUL R14, R24.reuse, R18 ;  /* 0x00000012180e7220 */ /* 0x040fe20000400000 */
[----:B------:R-:W-:Y:S01]  /*6a00*/  FMUL R19, R24, R19 ;  /* 0x0000001318137220 */ /* 0x000fe20000400000 */
[----:B------:R-:W-:Y:S01]  /*6a10*/  LEA R5, R5, R44, 0xb ;  /* 0x0000002c05057211 */ /* 0x000fe200078e58ff */
[C---:B------:R-:W-:Y:S01]  /*6a20*/  FFMA R12, R26.reuse, R0, R12 ;  /* 0x000000001a0c7223 */ /* 0x040fe2000000000c */
[C---:B------:R-:W-:Y:S01]  /*6a30*/  FFMA R13, R26.reuse, R2, R13 ;  /* 0x000000021a0d7223 */ /* 0x040fe2000000000d */
[C---:B------:R-:W-:Y:S01]  /*6a40*/  FFMA R14, R26.reuse, R3, R14 ;  /* 0x000000031a0e7223 */ /* 0x040fe2000000000e */
[----:B------:R-:W-:Y:S01]  /*6a50*/  FFMA R19, R26, R4, R19 ;  /* 0x000000041a137223 */ /* 0x000fe20000000013 */
[----:B------:R-:W-:Y:S02]  /*6a60*/  F2FP.BF16.F32.PACK_AB R35, R11, R6 ;  /* 0x000000060b23723e */ /* 0x000fe400000010ff */
[----:B------:R-:W-:Y:S02]  /*6a70*/  LEA R5, R5, UR44, 0x1 ;  /* 0x0000002c05057c11 */ /* 0x000fe4000f8e08ff */
[----:B------:R-:W-:Y:S02]  /*6a80*/  F2FP.BF16.F32.PACK_AB R8, R9, R8 ;  /* 0x000000080908723e */ /* 0x000fe400000010ff */
[----:B------:R-:W-:Y:S01]  /*6a90*/  F2FP.BF16.F32.PACK_AB R9, R15, R10 ;  /* 0x0000000a0f09723e */ /* 0x000fe200000010ff */
[----:B------:R1:W-:Y:S01]  /*6aa0*/  STSM.16.M88.4 [R5+0x200], R32 ;  /* 0x0002002005007844 */ /* 0x0003e20000000200 */
[----:B------:R-:W-:Y:S02]  /*6ab0*/  F2FP.BF16.F32.PACK_AB R10, R13, R12 ;  /* 0x0000000c0d0a723e */ /* 0x000fe400000010ff */
[----:B------:R-:W-:Y:S02]  /*6ac0*/  F2FP.BF16.F32.PACK_AB R11, R19, R14 ;  /* 0x0000000e130b723e */ /* 0x000fe400000010ff */
[----:B------:R-:W-:Y:S05]  /*6ad0*/  IADD3 R0, PT, PT, R62, 0x200, R5 ;  /* 0x000002003e007810 */ /* 0x000fea0007ffe005 */
[----:B------:R1:W-:Y:S01]  /*6ae0*/  STSM.16.M88.4 [R0], R8 ;  /* 0x0000000800007844 */ /* 0x0003e20000000200 */
[----:B------:R-:W-:Y:S01]  /*6af0*/  @!PT LDS RZ, [RZ] ;  /* 0x00000000fffff984 */ /* 0x000fe20000000800 */
[----:B------:R-:W-:Y:S01]  /*6b00*/  @!PT LDS RZ, [RZ] ;  /* 0x00000000fffff984 */ /* 0x000fe20000000800 */
[----:B------:R-:W-:Y:S01]  /*6b10*/  @!PT LDS RZ, [RZ] ;  /* 0x00000000fffff984 */ /* 0x000fe20000000800 */
[----:B------:R-:W-:Y:S01]  /*6b20*/  @!PT LDS RZ, [RZ] ;  /* 0x00000000fffff984 */ /* 0x000fe20000000800 */
[----:B------:R2:W-:Y:S07]  /*6b30*/  MEMBAR.ALL.CTA ;  /* 0x0000000000007992 */ /* 0x0005ee0000008000 */
[----:B--2---:R-:W2:Y:S02]  /*6b40*/  FENCE.VIEW.ASYNC.S ;  /* 0x00000000000073c6 */ /* 0x004ea40000000000 */
[----:B--2---:R-:W-:Y:S06]  /*6b50*/  BAR.SYNC.DEFER_BLOCKING 0x1, 0x80 ;  /* 0x0042000000007b1d */ /* 0x004fec0000010000 */
[----:B------:R-:W-:Y:S05]  /*6b60*/  @P0 BRA `(.L_x_105) ;  /* 0x0000000000200947 */ /* 0x000fea0003800000 */
[----:B------:R-:W2:Y:S01]  /*6b70*/  LDCU.64 UR6, c[0x0][0x348] ;  /* 0x00006900ff0677ac */ /* 0x000ea20008000a00 */
[----:B------:R-:W-:Y:S01]  /*6b80*/  ULEA UR5, UR46, UR44, 0xc ;  /* 0x0000002c2e057291 */ /* 0x000fe2000f8e60ff */
[----:B------:R-:W-:Y:S03]  /*6b90*/  UMOV UR51, UR36 ;  /* 0x0000002400337c82 */ /* 0x000fe60008000000 */
[----:B------:R-:W-:Y:S02]  /*6ba0*/  UIADD3 UR48, UPT, UPT, UR5, 0x200, URZ ;  /* 0x0000020005307890 */ /* 0x000fe4000fffe0ff */
[----:B--2---:R-:W-:Y:S04]  /*6bb0*/  UIADD3 UR4, UP0, UPT, UR6, 0x680, URZ ;  /* 0x0000068006047890 */ /* 0x004fe8000ff1e0ff */
[----:B------:R-:W-:Y:S09]  /*6bc0*/  UIADD3.X UR5, UPT, UPT, URZ, UR7, URZ, UP0, !UPT ;  /* 0x00000007ff057290 */ /* 0x000ff200087fe4ff */
[----:B------:R2:W-:Y:S02]  /*6bd0*/  UTMASTG.3D [UR48], [UR4] ;  /* 0x00000030040073b5 */ /* 0x0005e40008010000 */
[----:B--2---:R0:W-:Y:S02]  /*6be0*/  UTMACMDFLUSH ;  /* 0x00000000000079b7 */ /* 0x0041e40000000000 */
.L_x_105:
[----:B------:R-:W-:Y:S05]  /*6bf0*/  BSYNC.RECONVERGENT B0 ;  /* 0x0000000000007941 */ /* 0x000fea0003800200 */
.L_x_104:
[----:B------:R-:W-:Y:S01]  /*6c00*/  UIADD3 UR47, UPT, UPT, UR46, 0x1, URZ ;  /* 0x000000012e2f7890 */ /* 0x000fe2000fffe0ff */
[----:B------:R-:W-:Y:S03]  /*6c10*/  BSSY.RECONVERGENT B0, `(.L_x_106) ;  /* 0x0000005000007945 */ /* 0x000fe60003800200 */
[----:B------:R-:W-:Y:S04]  /*6c20*/  UISETP.NE.AND UP0, UPT, UR47, 0x3, UPT ;  /* 0x000000032f00788c */ /* 0x000fe8000bf05270 */
[----:B------:R-:W-:Y:S01]  /*6c30*/  USEL UR45, UR47, URZ, UP0 ;  /* 0x000000ff2f2d7287 */ /* 0x000fe20008000000 */
[----:B------:R-:W-:Y:S11]  /*6c40*/  @P0 BRA `(.L_x_107) ;  /* 0x0000000000040947 */ /* 0x000ff60003800000 */
[----:B------:R-:W-:Y:S04]  /*6c50*/  DEPBAR.LE SB0, 0x1 ;  /* 0x000080400000791a */ /* 0x000fe80000000000 */
.L_x_107:
[----:B------:R-:W-:Y:S05]  /*6c60*/  BSYNC.RECONVERGENT B0 ;  /* 0x0000000000007941 */ /* 0x000fea0003800200 */
.L_x_106:
[----:B------:R-:W-:Y:S01]  /*6c70*/  BAR.SYNC.DEFER_BLOCKING 0x1, 0x80 ;  /* 0x0042000000007b1d */ /* 0x000fe20000010000 */
[----:B------:R-:W-:Y:S01]  /*6c80*/  ISETP.NE.AND P1, PT, R61, RZ, PT ;  /* 0x000000ff3d00720c */ /* 0x000fe20003f25270 */
[----:B------:R-:W-:Y:S01]  /*6c90*/  UISETP.NE.AND UP0, UPT, UR53, URZ, UPT ;  /* 0x000000ff3500728c */ /* 0x000fe2000bf05270 */
[----:B------:R-:W-:Y:S11]  /*6ca0*/  LEA R2, R64, UR44, 0x3 ;  /* 0x0000002c40027c11 */ /* 0x000ff6000f8e18ff */
[----:B------:R-:W-:Y:S01]  /*6cb0*/  @P1 SHF.L.U32 R3, R63, 0x1f, RZ ;  /* 0x0000001f3f031819 */ /* 0x000fe200000006ff */
[----:B------:R-:W-:Y:S06]  /*6cc0*/  BRA.U !UP0, `(.L_x_108) ;  /* 0x0000000108247547 */ /* 0x000fec000b800000 */
[----:B------:R-:W-:Y:S01]  /*6cd0*/  IMAD.U32 R4, RZ, RZ, UR52 ;  /* 0x00000034ff047e24 */ /* 0x000fe2000f8e00ff */
[----:B-1----:R-:W-:Y:S01]  /*6ce0*/  MOV R0, UR54 ;  /* 0x0000003600007c02 */ /* 0x002fe20008000f00 */
[----:B------:R-:W-:Y:S03]  /*6cf0*/  UIADD3 UR4, UPT, UPT, UR52, 0x1, URZ ;  /* 0x0000000134047890 */ /* 0x000fe6000fffe0ff */
[----:B------:R-:W-:Y:S01]  /*6d00*/  @P1 LEA R4, R4, UR44, 0x3 ;  /* 0x0000002c04041c11 */ /* 0x000fe2000f8e18ff */
[----:B------:R-:W-:Y:S04]  /*6d10*/  UISETP.NE.AND UP0, UPT, UR4, 0x3, UPT ;  /* 0x000000030400788c */ /* 0x000fe8000bf05270 */
[----:B------:R-:W-:Y:S01]  /*6d20*/  @P1 VIADD R4, R4, 0x48 ;  /* 0x0000004804041836 */ /* 0x000fe20000000000 */
[----:B------:R-:W-:Y:S04]  /*6d30*/  USEL UR52, UR4, URZ, UP0 ;  /* 0x000000ff04347287 */ /* 0x000fe80008000000 */
[----:B------:R-:W-:Y:S04]  /*6d40*/  @P1 PRMT R0, R0, 0x654, R4 ;  /* 0x0000065400001816 */ /* 0x000fe80000000004 */
[----:B------:R2:W-:Y:S04]  /*6d50*/  @P1 SYNCS.ARRIVE.TRANS64.RED.A1T0 RZ, [R0+URZ], RZ ;  /* 0x000000ff00ff19a7 */ /* 0x0005e800081004ff */
.L_x_108:
[----:B------:R-:W3:Y:S01]  /*6d60*/  @P1 SYNCS.PHASECHK.TRANS64.TRYWAIT P0, [R2+URZ+0x30], R3 ;  /* 0x00003003020015a7 */ /* 0x000ee200080011ff */
[----:B------:R-:W-:Y:S01]  /*6d70*/  BSSY B1, `(.L_x_109) ;  /* 0x0000013000017945 */ /* 0x000fe20003800000 */
[----:B---3--:R-:W-:Y:S03]  /*6d80*/  @P1 SEL R65, RZ, 0x1, !P0 ;  /* 0x00000001ff411807 */ /* 0x008fe60004000000 */
[----:B------:R-:W-:Y:S05]  /*6d90*/  @!P1 BRA `(.L_x_110) ;  /* 0x0000000000409947 */ /* 0x000fea0003800000 */
[----:B------:R-:W-:Y:S01]  /*6da0*/  ISETP.NE.AND P1, PT, R66, RZ, PT ;  /* 0x000000ff4200720c */ /* 0x000fe20003f25270 */
[----:B------:R-:W-:Y:S01]  /*6db0*/  BSSY B0, `(.L_x_111) ;  /* 0x0000009000007945 */ /* 0x000fe20003800000 */
[----:B------:R-:W-:Y:S11]  /*6dc0*/  ISETP.NE.AND P0, PT, R65, RZ, PT ;  /* 0x000000ff4100720c */ /* 0x000ff60003f05270 */
[----:B------:R-:W-:Y:S05]  /*6dd0*/  @P1 IMAD R3, R64, 0x800, R44 ;  /* 0x0000080040031824 */ /* 0x000fea00078e022c */
[----:B------:R-:W-:Y:S05]  /*6de0*/  @P1 LEA R3, R3, UR44, 0x1 ;  /* 0x0000002c03031c11 */ /* 0x000fea000f8e08ff */
[----:B-12---:R-:W-:Y:S01]  /*6df0*/  @P1 IMAD.IADD R0, R62, 0x1, R3 ;  /* 0x000000013e001824 */ /* 0x006fe200078e0203 */
[----:B------:R-:W-:Y:S06]  /*6e00*/  @P0 BRA `(.L_x_112) ;  /* 0x00000000000c0947 */ /* 0x000fec0003800000 */
[----:B------:R-:W-:Y:S04]  /*6e10*/  SHF.L.U32 R63, R63, 0x1f, RZ ;  /* 0x0000001f3f3f7819 */ /* 0x000fe800000006ff */
[----:B------:R-:W1:Y:S02]  /*6e20*/  SYNCS.PHASECHK.TRANS64.TRYWAIT P0, [R2+URZ+0x30], R63 ;  /* 0x0000303f020075a7 */ /* 0x000e6400080011ff */
[----:B-1----:R-:W-:Y:S05]  /*6e30*/  @!P0 BRA `(.L_x_113) ;  /* 0x0000001400388947 */ /* 0x002fea0003800000 */
.L_x_112:
[----:B------:R-:W-:Y:S05]  /*6e40*/  BSYNC B0 ;  /* 0x0000000000007941 */ /* 0x000fea0003800000 */
.L_x_111:
[----:B------:R-:W-:Y:S11]  /*6e50*/  ISETP.NE.AND P0, PT, R66, RZ, PT ;  /* 0x000000ff4200720c */ /* 0x000ff60003f05270 */
[----:B------:R-:W-:Y:S02]  /*6e60*/  @!UPT UIADD3 URZ, UPT, UPT, URZ, URZ, URZ ;  /* 0x000000fffffff290 */ /* 0x000fe4000fffe0ff */
[----:B------:R-:W-:Y:S05]  /*6e70*/  @P0 WARPSYNC.ALL ;  /* 0x0000000000000948 */ /* 0x000fea0003800000 */
[----:B------:R3:W4:Y:S04]  /*6e80*/  @P0 LDSM.16.M88.4 R28, [R3+0x200] ;  /* 0x00020000031c083b */ /* 0x0007280000000200 */
[----:B------:R3:W2:Y:S02]  /*6e90*/  @P0 LDSM.16.M88.4 R36, [R0+0x200] ;  /* 0x000200000024083b */ /* 0x0006a40000000200 */
.L_x_110:
[----:B------:R-:W-:Y:S05]  /*6ea0*/  BSYNC B1 ;  /* 0x0000000000017941 */ /* 0x000fea0003800000 */
.L_x_109:
[----:B-123--:R-:W-:Y:S05]  /*6eb0*/  VIADD R0, R25, 0x20 ;  /* 0x0000002019007836 */ /* 0x00efea0000000000 */
[----:B------:R-:W-:Y:S04]  /*6ec0*/  SHF.R.U32.HI R0, RZ, 0x15, R0 ;  /* 0x00000015ff007819 */ /* 0x000fe80000011600 */
[----:B------:R-:W-:Y:S11]  /*6ed0*/  LOP3.LUT P0, RZ, R0, 0x3, R46, 0x48, !PT ;  /* 0x0000000300ff7812 */ /* 0x000ff6000780482e */
[----:B------:R-:W-:Y:S02]  /*6ee0*/  @!UPT UIADD3 URZ, UPT, UPT, URZ, URZ, URZ ;  /* 0x000000fffffff290 */ /* 0x000fe4000fffe0ff */
[----:B------:R-:W-:Y:S05]  /*6ef0*/  @!P0 BRA `(.L_x_114) ;  /* 0x0000000000408947 */ /* 0x000fea0003800000 */
[----:B------:R-:W1:Y:S01]  /*6f00*/  LDCU.64 UR8, c[0x4][0x70] ;  /* 0x01000e00ff0877ac */ /* 0x000e620008000a00 */
[----:B------:R-:W-:Y:S01]  /*6f10*/  MOV R3, 0x0 ;  /* 0x0000000000037802 */ /* 0x000fe20000000f00 */
[----:B------:R-:W-:Y:S02]  /*6f20*/  HFMA2 R12, -RZ, RZ, 0, 5.9604644775390625e-08 ;  /* 0x00000001ff0c7431 */ /* 0x000fe400000001ff */
[----:B------:R-:W-:Y:S02]  /*6f30*/  IMAD.MOV.U32 R8, RZ, RZ, 0x192 ;  /* 0x00000192ff087424 */ /* 0x000fe400078e00ff */
[----:B------:R-:W-:Y:S01]  /*6f40*/  IMAD.MOV.U32 R13, RZ, RZ, RZ ;  /* 0x000000ffff0d7224 */ /* 0x000fe200078e00ff */
[----:B------:R-:W2:Y:S01]  /*6f50*/  LDCU.64 UR6, c[0x4][0x78] ;  /* 0x01000f00ff0677ac */ /* 0x000ea20008000a00 */
[----:B------:R-:W3:Y:S01]  /*6f60*/  LDC.64 R2, c[0x4][R3] ;  /* 0x0100000003027b82 */ /* 0x000ee20000000a00 */
[----:B------:R-:W5:Y:S01]  /*6f70*/  LDCU.64 UR4, c[0x4][0x10] ;  /* 0x01000200ff0477ac */ /* 0x000f620008000a00 */
[----:B-1----:R-:W-:Y:S01]  /*6f80*/  MOV R5, UR9 ;  /* 0x0000000900057c02 */ /* 0x002fe20008000f00 */
[----:B------:R-:W-:Y:S01]  /*6f90*/  IMAD.U32 R4, RZ, RZ, UR8 ;  /* 0x00000008ff047e24 */ /* 0x000fe2000f8e00ff */
[----:B--2---:R-:W-:Y:S01]  /*6fa0*/  MOV R7, UR7 ;  /* 0x0000000700077c02 */ /* 0x004fe20008000f00 */
[----:B------:R-:W-:Y:S01]  /*6fb0*/  IMAD.U32 R6, RZ, RZ, UR6 ;  /* 0x00000006ff067e24 */ /* 0x000fe2000f8e00ff */
[----:B-----5:R-:W-:Y:S01]  /*6fc0*/  MOV R11, UR5 ;  /* 0x00000005000b7c02 */ /* 0x020fe20008000f00 */
[----:B------:R-:W-:Y:S02]  /*6fd0*/  IMAD.U32 R10, RZ, RZ, UR4 ;  /* 0x00000004ff0a7e24 */ /* 0x000fe4000f8e00ff */
[----:B------:R-:W-:Y:S07]  /*6fe0*/  LEPC R20, `(.L_x_114) ;  /* 0x000000001014794e */ /* 0x000fee0000000000 */
[----:B---34-:R-:W-:Y:S05]  /*6ff0*/  CALL.ABS.NOINC R2 ;  /* 0x0000000002007343 */ /* 0x018fea0003c00000 */
.L_x_114:
[----:B------:R-:W-:Y:S01]  /*7000*/  ISETP.NE.AND P0, PT, R55, RZ, PT ;  /* 0x000000ff3700720c */ /* 0x000fe20003f05270 */
[----:B------:R-:W-:Y:S05]  /*7010*/  WARPSYNC.ALL ;  /* 0x0000000000007948 */ /* 0x000fea0003800000 */
[----:B------:R-:W-:Y:S01]  /*7020*/  R2UR UR4, R25 ;  /* 0x00000000190472ca */ /* 0x000fe200000e0000 */
[----:B------:R-:W-:Y:S01]  /*7030*/  BSSY.RECONVERGENT B0, `(.L_x_115) ;  /* 0x0000057000007945 */ /* 0x000fe20003800200 */
[C---:B----4-:R-:W-:Y:S02]  /*7040*/  SHF.L.U32 R20, R28.reuse, 0x10, RZ ;  /* 0x000000101c147819 */ /* 0x050fe400000006ff */
[----:B------:R-:W-:Y:S02]  /*7050*/  LOP3.LUT R21, R28, 0xffff0000, RZ, 0xc0, !PT ;  /* 0xffff00001c157812 */ /* 0x000fe400078ec0ff */
[----:B------:R-:W-:Y:S02]  /*7060*/  SHF.L.U32 R25, R29, 0x10, RZ ;  /* 0x000000101d197819 */ /* 0x000fe400000006ff */
[----:B------:R-:W-:Y:S02]  /*7070*/  SHF.L.U32 R28, R30, 0x10, RZ ;  /* 0x000000101e1c7819 */ /* 0x000fe400000006ff */
[C---:B------:R-:W-:Y:S02]  /*7080*/  SHF.L.U32 R32, R36.reuse, 0x10, RZ ;  /* 0x0000001024207819 */ /* 0x040fe400000006ff */
[----:B------:R-:W-:Y:S01]  /*7090*/  LOP3.LUT R33, R36, 0xffff0000, RZ, 0xc0, !PT ;  /* 0xffff000024217812 */ /* 0x000fe200078ec0ff */
[----:B------:R-:W1:Y:S01]  /*70a0*/  LDTM.16dp256bit.x4 R4, tmem[UR4+0x20] ;  /* 0x00002004000479ee */ /* 0x000e620008120000 */
[----:B------:R-:W-:Y:S01]  /*70b0*/  R2UR UR4, R27 ;  /* 0x000000001b0472ca */ /* 0x000fe200000e0000 */
[----:B------:R-:W-:Y:S01]  /*70c0*/  NOP ;  /* 0x0000000000007918 */ /* 0x000fe20000000000 */
[----:B------:R-:W-:Y:S02]  /*70d0*/  LOP3.LUT R27, R29, 0xffff0000, RZ, 0xc0, !PT ;  /* 0xffff00001d1b7812 */ /* 0x000fe400078ec0ff */
[----:B------:R-:W-:Y:S02]  /*70e0*/  LOP3.LUT R29, R30, 0xffff0000, RZ, 0xc0, !PT ;  /* 0xffff00001e1d7812 */ /* 0x000fe400078ec0ff */
[C---:B------:R-:W-:Y:S02]  /*70f0*/  SHF.L.U32 R30, R31.reuse, 0x10, RZ ;  /* 0x000000101f1e7819 */ /* 0x040fe400000006ff */
[----:B------:R-:W-:Y:S02]  /*7100*/  LOP3.LUT R31, R31, 0xffff0000, RZ, 0xc0, !PT ;  /* 0xffff00001f1f7812 */ /* 0x000fe400078ec0ff */
[C---:B------:R-:W-:Y:S02]  /*7110*/  SHF.L.U32 R34, R37.reuse, 0x10, RZ ;  /* 0x0000001025227819 */ /* 0x040fe400000006ff */
[----:B------:R-:W-:Y:S01]  /*7120*/  LOP3.LUT R35, R37, 0xffff0000, RZ, 0xc0, !PT ;  /* 0xffff000025237812 */ /* 0x000fe200078ec0ff */
[----:B------:R-:W-:Y:S01]  /*7130*/  UIADD3 UR4, UPT, UPT, UR4, 0xb0, URZ ;  /* 0x000000b004047890 */ /* 0x000fe2000fffe0ff */
[C---:B------:R-:W-:Y:S02]  /*7140*/  SHF.L.U32 R36, R38.reuse, 0x10, RZ ;  /* 0x0000001026247819 */ /* 0x040fe400000006ff */
[----:B------:R-:W-:Y:S01]  /*7150*/  LOP3.LUT R37, R38, 0xffff0000, RZ, 0xc0, !PT ;  /* 0xffff000026257812 */ /* 0x000fe200078ec0ff */
[----:B------:R-:W-:Y:S01]  /*7160*/  UPRMT UR4, UR54, 0x654, UR4 ;  /* 0x0000065436047896 */ /* 0x000fe20008000004 */
[C---:B------:R-:W-:Y:S02]  /*7170*/  SHF.L.U32 R38, R39.reuse, 0x10, RZ ;  /* 0x0000001027267819 */ /* 0x040fe400000006ff */
[----:B------:R-:W-:Y:S01]  /*7180*/  LOP3.LUT R39, R39, 0xffff0000, RZ, 0xc0, !PT ;  /* 0xffff000027277812 */ /* 0x000fe200078ec0ff */
[C---:B-1----:R-:W-:Y:S01]  /*7190*/  FMUL R4, R24.reuse, R4 ;  /* 0x0000000418047220 */ /* 0x042fe20000400000 */
[C---:B------:R-:W-:Y:S01]  /*71a0*/  FMUL R5, R24.reuse, R5 ;  /* 0x0000000518057220 */ /* 0x040fe20000400000 */
[----:B------:R-:W-:Y:S03]  /*71b0*/  FMUL R6, R24, R6 ;  /* 0x0000000618067220 */ /* 0x000fe60000400000 */
[----:B------:R-:W-:Y:S01]  /*71c0*/  SYNCS.ARRIVE.TRANS64.RED.A1T0 RZ, [UR4], RZ ;  /* 0x000000ffffff79a7 */ /* 0x000fe20008100404 */
[C---:B------:R-:W-:Y:S01]  /*71d0*/  FFMA R4, R26.reuse, R20, R4 ;  /* 0x000000141a047223 */ /* 0x040fe20000000004 */
[C---:B------:R-:W-:Y:S01]  /*71e0*/  FFMA R5, R26.reuse, R21, R5 ;  /* 0x000000151a057223 */ /* 0x040fe20000000005 */
[----:B------:R-:W-:Y:S01]  /*71f0*/  FFMA R6, R26, R25, R6 ;  /* 0x000000191a067223 */ /* 0x000fe20000000006 */
[C---:B------:R-:W-:Y:S01]  /*7200*/  FMUL R7, R24.reuse, R7 ;  /* 0x0000000718077220 */ /* 0x040fe20000400000 */
[C---:B------:R-:W-:Y:S01]  /*7210*/  FMUL R8, R24.reuse, R8 ;  /* 0x0000000818087220 */ /* 0x040fe20000400000 */
[----:B------:R-:W-:Y:S01]  /*7220*/  FMUL R9, R24, R9 ;  /* 0x0000000918097220 */ /* 0x000fe20000400000 */
[----:B------:R-:W-:Y:S01]  /*7230*/  F2FP.BF16.F32.PACK_AB R4, R5, R4 ;  /* 0x000000040504723e */ /* 0x000fe200000010ff */
[C---:B------:R-:W-:Y:S01]  /*7240*/  FFMA R7, R26.reuse, R27, R7 ;  /* 0x0000001b1a077223 */ /* 0x040fe20000000007 */
[C---:B------:R-:W-:Y:S01]  /*7250*/  FFMA R8, R26.reuse, R28, R8 ;  /* 0x0000001c1a087223 */ /* 0x040fe20000000008 */
[----:B------:R-:W-:Y:S01]  /*7260*/  FFMA R9, R26, R29, R9 ;  /* 0x0000001d1a097223 */ /* 0x000fe20000000009 */
[C---:B------:R-:W-:Y:S01]  /*7270*/  FMUL R10, R24.reuse, R10 ;  /* 0x0000000a180a7220 */ /* 0x040fe20000400000 */
[C---:B------:R-:W-:Y:S01]  /*7280*/  FMUL R11, R24.reuse, R11 ;  /* 0x0000000b180b7220 */ /* 0x040fe20000400000 */
[----:B------:R-:W-:Y:S01]  /*7290*/  F2FP.BF16.F32.PACK_AB R5, R7, R6 ;  /* 0x000000060705723e */ /* 0x000fe200000010ff */
[C---:B------:R-:W-:Y:S01]  /*72a0*/  FMUL R0, R24.reuse, R12 ;  /* 0x0000000c18007220 */ /* 0x040fe20000400000 */
[----:B------:R-:W-:Y:S01]  /*72b0*/  FMUL R2, R24, R13 ;  /* 0x0000000d18027220 */ /* 0x000fe20000400000 */
[----:B------:R-:W-:Y:S01]  /*72c0*/  FFMA R10, R26, R30, R10 ;  /* 0x0000001e1a0a7223 */ /* 0x000fe2000000000a */
[----:B------:R-:W-:Y:S01]  /*72d0*/  FMUL R3, R24, R14 ;  /* 0x0000000e18037220 */ /* 0x000fe20000400000 */
[----:B------:R-:W-:Y:S01]  /*72e0*/  F2FP.BF16.F32.PACK_AB R6, R9, R8 ;  /* 0x000000080906723e */ /* 0x000fe200000010ff */
[----:B------:R-:W-:Y:S01]  /*72f0*/  FFMA R11, R26, R31, R11 ;  /* 0x0000001f1a0b7223 */ /* 0x000fe2000000000b */
[C---:B------:R-:W-:Y:S01]  /*7300*/  FMUL R15, R24.reuse, R15 ;  /* 0x0000000f180f7220 */ /* 0x040fe20000400000 */
[----:B------:R-:W-:Y:S01]  /*7310*/  FMUL R12, R24, R16 ;  /* 0x00000010180c7220 */ /* 0x000fe20000400000 */
[----:B------:R-:W-:Y:S01]  /*7320*/  FFMA R0, R26, R32, R0 ;  /* 0x000000201a007223 */ /* 0x000fe20000000000 */
[----:B------:R-:W-:Y:S01]  /*7330*/  MOV R8, UR45 ;  /* 0x0000002d00087c02 */ /* 0x000fe20008000f00 */
[----:B------:R-:W-:Y:S01]  /*7340*/  FMUL R13, R24, R17 ;  /* 0x00000011180d7220 */ /* 0x000fe20000400000 */
[----:B------:R-:W-:Y:S01]  /*7350*/  FFMA R2, R26, R33, R2 ;  /* 0x000000211a027223 */ /* 0x000fe20000000002 */
[----:B------:R-:W-:Y:S01]  /*7360*/  FMUL R14, R24, R18 ;  /* 0x00000012180e7220 */ /* 0x000fe20000400000 */
[C---:B------:R-:W-:Y:S01]  /*7370*/  FFMA R3, R26.reuse, R34, R3 ;  /* 0x000000221a037223 */ /* 0x040fe20000000003 */
[----:B------:R-:W-:Y:S01]  /*7380*/  FFMA R15, R26, R35, R15 ;  /* 0x000000231a0f7223 */ /* 0x000fe2000000000f */
[----:B------:R-:W-:Y:S01]  /*7390*/  FMUL R19, R24, R19 ;  /* 0x0000001318137220 */ /* 0x000fe20000400000 */
[----:B------:R-:W-:Y:S01]  /*73a0*/  FFMA R12, R26, R36, R12 ;  /* 0x000000241a0c7223 */ /* 0x000fe2000000000c */
[----:B------:R-:W-:Y:S01]  /*73b0*/  LEA R8, R8, R44, 0xb ;  /* 0x0000002c08087211 */ /* 0x000fe200078e58ff */
        /* <DEDUP_REMOVED lines=21> */
[----:B------:R-:W-:Y:S02]  /*7510*/  ULEA UR5, UR45, UR44, 0xc ;  /* 0x0000002c2d057291 */ /* 0x000fe4000f8e60ff */
[----:B------:R-:W-:Y:S02]  /*7520*/  UIADD3 UR9, UPT, UPT, UR49, 0x20, URZ ;  /* 0x0000002031097890 */ /* 0x000fe4000fffe0ff */
[----:B------:R-:W-:Y:S01]  /*7530*/  UIADD3 UR8, UPT, UPT, UR5, 0x200, URZ ;  /* 0x0000020005087890 */ /* 0x000fe2000fffe0ff */
[----:B------:R-:W-:Y:S01]  /*7540*/  UMOV UR10, UR50 ;  /* 0x00000032000a7c82 */ /* 0x000fe20008000000 */
[----:B------:R-:W-:Y:S01]  /*7550*/  UMOV UR11, UR36 ;  /* 0x00000024000b7c82 */ /* 0x000fe20008000000 */
[----:B--2---:R-:W-:Y:S04]  /*7560*/  UIADD3 UR4, UP0, UPT, UR6, 0x680, URZ ;  /* 0x0000068006047890 */ /* 0x004fe8000ff1e0ff */
[----:B------:R-:W-:Y:S09]  /*7570*/  UIADD3.X UR5, UPT, UPT, URZ, UR7, URZ, UP0, !UPT ;  /* 0x00000007ff057290 */ /* 0x000ff200087fe4ff */
[----:B------:R2:W-:Y:S02]  /*7580*/  UTMASTG.3D [UR8], [UR4] ;  /* 0x00000008040073b5 */ /* 0x0005e40008010000 */
[----:B--2---:R0:W-:Y:S02]  /*7590*/  UTMACMDFLUSH ;  /* 0x00000000000079b7 */ /* 0x0041e40000000000 */
.L_x_116:
[----:B------:R-:W-:Y:S05]  /*75a0*/  BSYNC.RECONVERGENT B0 ;  /* 0x0000000000007941 */ /* 0x000fea0003800200 */
.L_x_115:
[----:B------:R-:W-:Y:S01]  /*75b0*/  UIADD3 UR4, UPT, UPT, UR45, 0x1, URZ ;  /* 0x000000012d047890 */ /* 0x000fe2000fffe0ff */
[----:B------:R-:W-:Y:S03]  /*75c0*/  BSSY.RECONVERGENT B0, `(.L_x_117) ;  /* 0x0000008000007945 */ /* 0x000fe60003800200 */
[----:B------:R-:W-:Y:S04]  /*75d0*/  UISETP.NE.AND UP0, UPT, UR4, 0x3, UPT ;  /* 0x000000030400788c */ /* 0x000fe8000bf05270 */
[----:B------:R-:W-:Y:S02]  /*75e0*/  UISETP.EQ.XOR UP1, UPT, UR47, 0x3, !UP0 ;  /* 0x000000032f00788c */ /* 0x000fe4000c722a70 */
[----:B------:R-:W-:Y:S02]  /*75f0*/  USEL UR46, UR4, URZ, UP0 ;  /* 0x000000ff042e7287 */ /* 0x000fe40008000000 */
[----:B------:R-:W-:Y:S04]  /*7600*/  USEL UR5, URZ, 0x1, !UP1 ;  /* 0x00000001ff057887 */ /* 0x000fe8000c800000 */
[----:B------:R-:W-:Y:S01]  /*7610*/  ULOP3.LUT UR55, UR55, UR5, URZ, 0x3c, !UPT ;  /* 0x0000000537377292 */ /* 0x000fe2000f8e3cff */
[----:B------:R-:W-:Y:S11]  /*7620*/  @P0 BRA `(.L_x_118) ;  /* 0x0000000000040947 */ /* 0x000ff60003800000 */
[----:B------:R-:W-:Y:S04]  /*7630*/  DEPBAR.LE SB0, 0x1 ;  /* 0x000080400000791a */ /* 0x000fe80000000000 */
.L_x_118:
[----:B------:R-:W-:Y:S05]  /*7640*/  BSYNC.RECONVERGENT B0 ;  /* 0x0000000000007941 */ /* 0x000fea0003800200 */
.L_x_117:
[----:B------:R-:W-:Y:S01]  /*7650*/  BAR.SYNC.DEFER_BLOCKING 0x1, 0x80 ;  /* 0x0042000000007b1d */ /* 0x000fe20000010000 */
[----:B------:R-:W-:Y:S01]  /*7660*/  UISETP.NE.AND UP0, UPT, UR53, -0x2, UPT ;  /* 0xfffffffe3500788c */ /* 0x000fe2000bf05270 */
[----:B------:R-:W-:Y:S08]  /*7670*/  IADD3 R22, PT, PT, R22, 0x1, RZ ;  /* 0x0000000116167810 */ /* 0x000ff00007ffe0ff */
[----:B------:R-:W-:Y:S05]  /*7680*/  BRA.U !UP0, `(.L_x_119) ;  /* 0x0000000108287547 */ /* 0x000fea000b800000 */
[----:B------:R-:W-:Y:S01]  /*7690*/  ISETP.NE.AND P0, PT, R61, RZ, PT ;  /* 0x000000ff3d00720c */ /* 0x000fe20003f05270 */
[----:B------:R-:W-:Y:S01]  /*76a0*/  IMAD.U32 R2, RZ, RZ, UR52 ;  /* 0x00000034ff027e24 */ /* 0x000fe2000f8e00ff */
[----:B------:R-:W-:Y:S01]  /*76b0*/  UIADD3 UR4, UPT, UPT, UR52, 0x1, URZ ;  /* 0x0000000134047890 */ /* 0x000fe2000fffe0ff */
[----:B------:R-:W-:Y:S03]  /*76c0*/  IMAD.U32 R0, RZ, RZ, UR54 ;  /* 0x00000036ff007e24 */ /* 0x000fe6000f8e00ff */
[----:B------:R-:W-:Y:S04]  /*76d0*/  UISETP.NE.AND UP0, UPT, UR4, 0x3, UPT ;  /* 0x000000030400788c */ /* 0x000fe8000bf05270 */
[----:B------:R-:W-:Y:S03]  /*76e0*/  USEL UR52, UR4, URZ, UP0 ;  /* 0x000000ff04347287 */ /* 0x000fe60008000000 */
[----:B------:R-:W-:Y:S05]  /*76f0*/  @P0 LEA R2, R2, UR44, 0x3 ;  /* 0x0000002c02020c11 */ /* 0x000fea000f8e18ff */
[----:B------:R-:W-:Y:S05]  /*7700*/  @P0 VIADD R2, R2, 0x48 ;  /* 0x0000004802020836 */ /* 0x000fea0000000000 */
[----:B------:R-:W-:Y:S04]  /*7710*/  @P0 PRMT R0, R0, 0x654, R2 ;  /* 0x0000065400000816 */ /* 0x000fe80000000002 */
[----:B------:R2:W-:Y:S03]  /*7720*/  @P0 SYNCS.ARRIVE.TRANS64.RED.A1T0 RZ, [R0+URZ], RZ ;  /* 0x000000ff00ff09a7 */ /* 0x0005e600081004ff */
.L_x_119:
[----:B------:R-:W-:Y:S01]  /*7730*/  R2UR UR6, R60 ;  /* 0x000000003c0672ca */ /* 0x000fe200000e0000 */
[----:B------:R-:W-:Y:S01]  /*7740*/  UIADD3 UR53, UPT, UPT, UR53, 0x2, URZ ;  /* 0x0000000235357890 */ /* 0x000fe2000fffe0ff */
[----:B------:R-:W-:Y:S02]  /*7750*/  R2UR UR5, R47 ;  /* 0x000000002f0572ca */ /* 0x000fe400000e0000 */
[----:B------:R-:W-:Y:S02]  /*7760*/  R2UR UR4, R48 ;  /* 0x00000000300472ca */ /* 0x000fe400000e0000 */
[----:B------:R-:W-:Y:S02]  /*7770*/  R2UR UR36, R58 ;  /* 0x000000003a2472ca */ /* 0x000fe400000e0000 */
[----:B------:R-:W-:Y:S02]  /*7780*/  ISETP.NE.AND P0, PT, R51, 0x2, PT ;  /* 0x000000023300780c */ /* 0x000fe40003f05270 */
[----:B------:R-:W-:Y:S02]  /*7790*/  ISETP.NE.AND P1, PT, R22, 0x4, PT ;  /* 0x000000041600780c */ /* 0x000fe40003f25270 */
[----:B------:R-:W-:Y:S01]  /*77a0*/  SEL R2, RZ, 0x1, P0 ;  /* 0x00000001ff027807 */ /* 0x000fe20000000000 */
[----:B------:R-:W-:Y:S01]  /*77b0*/  UISETP.NE.AND UP0, UPT, UR6, URZ, UPT ;  /* 0x000000ff0600728c */ /* 0x000fe2000bf05270 */
[----:B--2---:R-:W-:Y:S01]  /*77c0*/  SEL R0, RZ, 0x1, P1 ;  /* 0x00000001ff007807 */ /* 0x004fe20000800000 */
[----:B------:R-:W-:Y:S01]  /*77d0*/  UIADD3 UR26, UPT, UPT, UR37, UR5, URZ ;  /* 0x00000005251a7290 */ /* 0x000fe2000fffe0ff */
[----:B------:R-:W-:Y:S01]  /*77e0*/  LOP3.LUT R52, R52, R2, RZ, 0x3c, !PT ;  /* 0x0000000234347212 */ /* 0x000fe200078e3cff */
[----:B------:R-:W-:Y:S01]  /*77f0*/  UIADD3 UR25, UPT, UPT, UR38, UR4, URZ ;  /* 0x0000000426197290 */ /* 0x000fe2000fffe0ff */
[----:B------:R-:W-:Y:S02]  /*7800*/  LOP3.LUT R53, R53, R0, RZ, 0x3c, !PT ;  /* 0x0000000035357212 */ /* 0x000fe400078e3cff */
[----:B------:R-:W-:Y:S02]  /*7810*/  SEL R51, R51, RZ, P0 ;  /* 0x000000ff33337207 */ /* 0x000fe40000000000 */
[----:B------:R-:W-:Y:S01]  /*7820*/  SEL R22, R22, RZ, P1 ;  /* 0x000000ff16167207 */ /* 0x000fe20000800000 */
[----:B------:R-:W-:Y:S06]  /*7830*/  BRA.U UP0, `(.L_x_120) ;  /* 0xffffffdd005c7547 */ /* 0x000fec000b83ffff */
[----:B------:R-:W-:-:S13]  /*7840*/  R2UR UR4, R49 ;  /* 0x00000000310472ca */ /* 0x000fda00000e0000 */
[----:B------:R-:W-:-:S09]  /*7850*/  UISETP.NE.AND UP0, UPT, UR4, URZ, UPT ;  /* 0x000000ff0400728c */ /* 0x000fd2000bf05270 */
[----:B------:R-:W-:Y:S05]  /*7860*/  BRA.U !UP0, `(.L_x_121) ;  /* 0x0000000108487547 */ /* 0x000fea000b800000 */
[----:B------:R-:W2:Y:S02]  /*7870*/  LDCU.64 UR4, c[0x0][0x890] ;  /* 0x00011200ff0477ac */ /* 0x000ea40008000a00 */
[----:B--2---:R-:W-:-:S04]  /*7880*/  UISETP.NE.U32.AND UP0, UPT, UR4, URZ, UPT ;  /* 0x000000ff0400728c */ /* 0x004fc8000bf05070 */
[----:B------:R-:W-:-:S09]  /*7890*/  UISETP.NE.AND.EX UP0, UPT, UR5, URZ, UPT, UP0 ;  /* 0x000000ff0500728c */ /* 0x000fd2000bf05300 */
[----:B------:R-:W-:Y:S05]  /*78a0*/  BRA.U UP0, `(.L_x_122) ;  /* 0x00000001000c7547 */ /* 0x000fea000b800000 */
[----:B------:R-:W-:-:S13]  /*78b0*/  FSETP.NEU.AND P0, PT, R26, RZ, PT ;  /* 0x000000ff1a00720b */ /* 0x000fda0003f0d000 */
[----:B------:R-:W-:Y:S05]  /*78c0*/  @!P0 EXIT ;  /* 0x000000000000894d */ /* 0x000fea0003800000 */
[----:B------:R-:W-:Y:S05]  /*78d0*/  BRA `(.L_x_121) ;  /* 0x00000000002c7947 */ /* 0x000fea0003800000 */
.L_x_122:
[----:B------:R-:W-:Y:S01]  /*78e0*/  ISETP.NE.AND P0, PT, R50, RZ, PT ;  /* 0x000000ff3200720c */ /* 0x000fe20003f05270 */
[----:B------:R-:W-:-:S12]  /*78f0*/  BSSY.RECONVERGENT B0, `(.L_x_121) ;  /* 0x0000009000007945 */ /* 0x000fd80003800200 */
[----:B------:R-:W-:Y:S05]  /*7900*/  @P0 BRA `(.L_x_123) ;  /* 0x0000000000140947 */ /* 0x000fea0003800000 */
[----:B------:R-:W2:Y:S02]  /*7910*/  LDCU.64 UR4, c[0x0][0x888] ;  /* 0x00011100ff0477ac */ /* 0x000ea40008000a00 */
[----:B--2---:R-:W-:-:S04]  /*7920*/  ISETP.NE.U32.AND P0, PT, RZ, UR4, PT ;  /* 0x00000004ff007c0c */ /* 0x004fc8000bf05070 */
[----:B------:R-:W-:-:S13]  /*7930*/  ISETP.NE.AND.EX P0, PT, RZ, UR5, PT, P0 ;  /* 0x00000005ff007c0c */ /* 0x000fda000bf05300 */
[----:B------:R-:W-:Y:S05]  /*7940*/  @!P0 EXIT ;  /* 0x000000000000894d */ /* 0x000fea0003800000 */
[----:B------:R-:W-:Y:S05]  /*7950*/  BRA `(.L_x_124) ;  /* 0x0000000000087947 */ /* 0x000fea0003800000 */
.L_x_123:
[----:B------:R-:W-:-:S13]  /*7960*/  FSETP.NEU.AND P0, PT, R26, RZ, PT ;  /* 0x000000ff1a00720b */ /* 0x000fda0003f0d000 */
[----:B------:R-:W-:Y:S05]  /*7970*/  @!P0 EXIT ;  /* 0x000000000000894d */ /* 0x000fea0003800000 */
.L_x_124:
[----:B------:R-:W-:Y:S05]  /*7980*/  BSYNC.RECONVERGENT B0 ;  /* 0x0000000000007941 */ /* 0x000fea0003800200 */
.L_x_121:
[----:B------:R-:W-:Y:S01]  /*7990*/  ULEA UR4, UR52, UR44, 0x3 ;  /* 0x0000002c34047291 */ /* 0x000fe2000f8e18ff */
[----:B------:R-:W-:-:S04]  /*79a0*/  DEPBAR.LE SB0, 0x0 ;  /* 0x000080000000791a */ /* 0x000fc80000000000 */
[----:B------:R-:W-:-:S04]  /*79b0*/  UIADD3 UR4, UPT, UPT, UR4, 0x48, URZ ;  /* 0x0000004804047890 */ /* 0x000fc8000fffe0ff */
[----:B------:R-:W-:-:S09]  /*79c0*/  UPRMT UR4, UR54, 0x654, UR4 ;  /* 0x0000065436047896 */ /* 0x000fd20008000004 */
[----:B------:R-:W-:Y:S01]  /*79d0*/  SYNCS.ARRIVE.TRANS64.RED.A1T0 RZ, [UR4], RZ ;  /* 0x000000ffffff79a7 */ /* 0x000fe20008100404 */
[----:B------:R-:W-:Y:S05]  /*79e0*/  EXIT ;  /* 0x000000000000794d */ /* 0x000fea0003800000 */
.L_x_24:
[----:B--2---:R2:W3:Y:S02]  /*79f0*/  SYNCS.PHASECHK.TRANS64.TRYWAIT P0, [R0+URZ+0xe0], R2 ;  /* 0x0000e002000075a7 */ /* 0x0044e400080011ff */
[----:B---3--:R-:W-:Y:S05]  /*7a00*/  @!P0 NANOSLEEP.SYNCS 0x989680 ;  /* 0x009896800000895d */ /* 0x008fea0003900000 */
[----:B------:R-:W3:Y:S02]  /*7a10*/  @!P0 SYNCS.PHASECHK.TRANS64 P0, [R0+URZ+0xe0], R2 ;  /* 0x0000e002000085a7 */ /* 0x000ee400080010ff */
[----:B---3--:R-:W-:Y:S05]  /*7a20*/  @!P0 BRA `(.L_x_24) ;  /* 0xfffffffc00f08947 */ /* 0x008fea000383ffff */
[----:B------:R-:W-:Y:S05]  /*7a30*/  BRA `(.L_x_125) ;  /* 0xffffff9c00e47947 */ /* 0x000fea000383ffff */
.L_x_27:
[----:B-1----:R-:W-:-:S07]  /*7a40*/  MOV R0, UR33 ;  /* 0x0000002100007c02 */ /* 0x002fce0008000f00 */
.L_x_126:
[----:B-1----:R1:W2:Y:S02]  /*7a50*/  SYNCS.PHASECHK.TRANS64.TRYWAIT P0, [R0+URZ+0x18], R3 ;  /* 0x00001803000075a7 */ /* 0x0022a400080011ff */
[----:B--2---:R-:W-:Y:S05]  /*7a60*/  @!P0 NANOSLEEP.SYNCS 0x989680 ;  /* 0x009896800000895d */ /* 0x004fea0003900000 */
[----:B------:R-:W2:Y:S02]  /*7a70*/  @!P0 SYNCS.PHASECHK.TRANS64 P0, [R0+URZ+0x18], R3 ;  /* 0x00001803000085a7 */ /* 0x000ea400080010ff */
[----:B--2---:R-:W-:Y:S05]  /*7a80*/  @!P0 BRA `(.L_x_126) ;  /* 0xfffffffc00f08947 */ /* 0x004fea000383ffff */
[----:B------:R-:W-:Y:S05]  /*7a90*/  BRA `(.L_x_26) ;  /* 0xffffffa000307947 */ /* 0x000fea000383ffff */
.L_x_36:
[----:B-1----:R-:W-:-:S07]  /*7aa0*/  MOV R0, UR33 ;  /* 0x0000002100007c02 */ /* 0x002fce0008000f00 */
.L_x_127:
[----:B-1----:R1:W2:Y:S02]  /*7ab0*/  SYNCS.PHASECHK.TRANS64.TRYWAIT P0, [R0+URZ+0x18], R3 ;  /* 0x00001803000075a7 */ /* 0x0022a400080011ff */
[----:B--2---:R-:W-:Y:S05]  /*7ac0*/  @!P0 NANOSLEEP.SYNCS 0x989680 ;  /* 0x009896800000895d */ /* 0x004fea0003900000 */
[----:B------:R-:W2:Y:S02]  /*7ad0*/  @!P0 SYNCS.PHASECHK.TRANS64 P0, [R0+URZ+0x18], R3 ;  /* 0x00001803000085a7 */ /* 0x000ea400080010ff */
[----:B--2---:R-:W-:Y:S05]  /*7ae0*/  @!P0 BRA `(.L_x_127) ;  /* 0xfffffffc00f08947 */ /* 0x004fea000383ffff */
[----:B------:R-:W-:Y:S05]  /*7af0*/  BRA `(.L_x_35) ;  /* 0xffffffa400407947 */ /* 0x000fea000383ffff */
.L_x_43:
[----:B-1----:R1:W4:Y:S02]  /*7b00*/  SYNCS.PHASECHK.TRANS64.TRYWAIT P0, [R3+URZ+0x70], R0 ;  /* 0x00007000030075a7 */ /* 0x00232400080011ff */
[----:B----4-:R-:W-:Y:S05]  /*7b10*/  @!P0 NANOSLEEP.SYNCS 0x989680 ;  /* 0x009896800000895d */ /* 0x010fea0003900000 */
[----:B------:R-:W4:Y:S02]  /*7b20*/  @!P0 SYNCS.PHASECHK.TRANS64 P0, [R3+URZ+0x70], R0 ;  /* 0x00007000030085a7 */ /* 0x000f2400080010ff */
[----:B----4-:R-:W-:Y:S05]  /*7b30*/  @!P0 BRA `(.L_x_43) ;  /* 0xfffffffc00f08947 */ /* 0x010fea000383ffff */
[----:B------:R-:W-:Y:S05]  /*7b40*/  BRA `(.L_x_128) ;  /* 0xffffffa800307947 */ /* 0x000fea000383ffff */
.L_x_47:
[----:B------:R-:W-:-:S07]  /*7b50*/  MOV R0, UR4 ;  /* 0x0000000400007c02 */ /* 0x000fce0008000f00 */
.L_x_129:
[----:B-1----:R1:W2:Y:S02]  /*7b60*/  SYNCS.PHASECHK.TRANS64.TRYWAIT P0, [R0+URZ], R2 ;  /* 0x00000002000075a7 */ /* 0x0022a400080011ff */
[----:B--2---:R-:W-:Y:S05]  /*7b70*/  @!P0 NANOSLEEP.SYNCS 0x989680 ;  /* 0x009896800000895d */ /* 0x004fea0003900000 */
[----:B------:R-:W2:Y:S02]  /*7b80*/  @!P0 SYNCS.PHASECHK.TRANS64 P0, [R0+URZ], R2 ;  /* 0x00000002000085a7 */ /* 0x000ea400080010ff */
[----:B--2---:R-:W-:Y:S05]  /*7b90*/  @!P0 BRA `(.L_x_129) ;  /* 0xfffffffc00f08947 */ /* 0x004fea000383ffff */
[----:B------:R-:W-:Y:S05]  /*7ba0*/  BRA `(.L_x_130) ;  /* 0xffffffac00dc7947 */ /* 0x000fea000383ffff */
.L_x_48:
[----:B------:R-:W-:-:S07]  /*7bb0*/  MOV R0, UR5 ;  /* 0x0000000500007c02 */ /* 0x000fce0008000f00 */
.L_x_131:
[----:B-1----:R1:W2:Y:S02]  /*7bc0*/  SYNCS.PHASECHK.TRANS64.TRYWAIT P0, [R0+URZ], R2 ;  /* 0x00000002000075a7 */ /* 0x0022a400080011ff */
[----:B--2---:R-:W-:Y:S05]  /*7bd0*/  @!P0 NANOSLEEP.SYNCS 0x989680 ;  /* 0x009896800000895d */ /* 0x004fea0003900000 */
[----:B------:R-:W2:Y:S02]  /*7be0*/  @!P0 SYNCS.PHASECHK.TRANS64 P0, [R0+URZ], R2 ;  /* 0x00000002000085a7 */ /* 0x000ea400080010ff */
[----:B--2---:R-:W-:Y:S05]  /*7bf0*/  @!P0 BRA `(.L_x_131) ;  /* 0xfffffffc00f08947 */ /* 0x004fea000383ffff */
[----:B------:R-:W-:Y:S05]  /*7c00*/  BRA `(.L_x_132) ;  /* 0xffffffac00e87947 */ /* 0x000fea000383ffff */
.L_x_51:
[----:B--2---:R2:W3:Y:S02]  /*7c10*/  SYNCS.PHASECHK.TRANS64.TRYWAIT P0, [R2+URZ+0xd0], R4 ;  /* 0x0000d004020075a7 */ /* 0x0044e400080011ff */
[----:B---3--:R-:W-:Y:S05]  /*7c20*/  @!P0 NANOSLEEP.SYNCS 0x989680 ;  /* 0x009896800000895d */ /* 0x008fea0003900000 */
[----:B------:R-:W3:Y:S02]  /*7c30*/  @!P0 SYNCS.PHASECHK.TRANS64 P0, [R2+URZ+0xd0], R4 ;  /* 0x0000d004020085a7 */ /* 0x000ee400080010ff */
[----:B---3--:R-:W-:Y:S05]  /*7c40*/  @!P0 BRA `(.L_x_51) ;  /* 0xfffffffc00f08947 */ /* 0x008fea000383ffff */
[----:B------:R-:W-:Y:S05]  /*7c50*/  BRA `(.L_x_133) ;  /* 0xffffffb000447947 */ /* 0x000fea000383ffff */
.L_x_52:
[----:B------:R-:W-:-:S07]  /*7c60*/  MOV R2, UR4 ;  /* 0x0000000400027c02 */ /* 0x000fce0008000f00 */
.L_x_134:
[----:B--2---:R2:W3:Y:S02]  /*7c70*/  SYNCS.PHASECHK.TRANS64.TRYWAIT P0, [R2+URZ+0x80], R5 ;  /* 0x00008005020075a7 */ /* 0x0044e400080011ff */
[----:B---3--:R-:W-:Y:S05]  /*7c80*/  @!P0 NANOSLEEP.SYNCS 0x989680 ;  /* 0x009896800000895d */ /* 0x008fea0003900000 */
[----:B------:R-:W3:Y:S02]  /*7c90*/  @!P0 SYNCS.PHASECHK.TRANS64 P0, [R2+URZ+0x80], R5 ;  /* 0x00008005020085a7 */ /* 0x000ee400080010ff */
[----:B---3--:R-:W-:Y:S05]  /*7ca0*/  @!P0 BRA `(.L_x_134) ;  /* 0xfffffffc00f08947 */ /* 0x008fea000383ffff */
[----:B------:R-:W-:Y:S05]  /*7cb0*/  BRA `(.L_x_135) ;  /* 0xffffffb000547947 */ /* 0x000fea000383ffff */
.L_x_53:
[----:B--2---:R2:W3:Y:S02]  /*7cc0*/  SYNCS.PHASECHK.TRANS64.TRYWAIT P1, [R2+URZ+0x70], R4 ;  /* 0x00007004020075a7 */ /* 0x0044e400080211ff */
[----:B---3--:R-:W-:Y:S05]  /*7cd0*/  @!P1 NANOSLEEP.SYNCS 0x989680 ;  /* 0x009896800000995d */ /* 0x008fea0003900000 */
[----:B------:R-:W3:Y:S02]  /*7ce0*/  @!P1 SYNCS.PHASECHK.TRANS64 P1, [R2+URZ+0x70], R4 ;  /* 0x00007004020095a7 */ /* 0x000ee400080210ff */
[----:B---3--:R-:W-:Y:S05]  /*7cf0*/  @!P1 BRA `(.L_x_53) ;  /* 0xfffffffc00f09947 */ /* 0x008fea000383ffff */
[----:B------:R-:W-:Y:S05]  /*7d00*/  BRA `(.L_x_136) ;  /* 0xffffffb000847947 */ /* 0x000fea000383ffff */
.L_x_56:
[----:B------:R-:W-:-:S07]  /*7d10*/  MOV R0, UR4 ;  /* 0x0000000400007c02 */ /* 0x000fce0008000f00 */
.L_x_137:
[----:B--2---:R2:W3:Y:S02]  /*7d20*/  SYNCS.PHASECHK.TRANS64.TRYWAIT P0, [R0+URZ+0x80], R2 ;  /* 0x00008002000075a7 */ /* 0x0044e400080011ff */
[----:B---3--:R-:W-:Y:S05]  /*7d30*/  @!P0 NANOSLEEP.SYNCS 0x989680 ;  /* 0x009896800000895d */ /* 0x008fea0003900000 */
[----:B------:R-:W3:Y:S02]  /*7d40*/  @!P0 SYNCS.PHASECHK.TRANS64 P0, [R0+URZ+0x80], R2 ;  /* 0x00008002000085a7 */ /* 0x000ee400080010ff */
[----:B---3--:R-:W-:Y:S05]  /*7d50*/  @!P0 BRA `(.L_x_137) ;  /* 0xfffffffc00f08947 */ /* 0x008fea000383ffff */
[----:B------:R-:W-:Y:S05]  /*7d60*/  BRA `(.L_x_55) ;  /* 0xffffffb000d87947 */ /* 0x000fea000383ffff */
.L_x_63:
[----:B-1----:R1:W2:Y:S02]  /*7d70*/  SYNCS.PHASECHK.TRANS64.TRYWAIT P1, [R0+URZ+0x70], R2 ;  /* 0x00007002000075a7 */ /* 0x0022a400080211ff */
[----:B--2---:R-:W-:Y:S05]  /*7d80*/  @!P1 NANOSLEEP.SYNCS 0x989680 ;  /* 0x009896800000995d */ /* 0x004fea0003900000 */
[----:B------:R-:W2:Y:S02]  /*7d90*/  @!P1 SYNCS.PHASECHK.TRANS64 P1, [R0+URZ+0x70], R2 ;  /* 0x00007002000095a7 */ /* 0x000ea400080210ff */
[----:B--2---:R-:W-:Y:S05]  /*7da0*/  @!P1 BRA `(.L_x_63) ;  /* 0xfffffffc00f09947 */ /* 0x004fea000383ffff */
[----:B------:R-:W-:Y:S05]  /*7db0*/  BRA `(.L_x_138) ;  /* 0xffffffb8006c7947 */ /* 0x000fea000383ffff */
.L_x_64:
[----:B------:R-:W-:-:S07]  /*7dc0*/  MOV R2, UR46 ;  /* 0x0000002e00027c02 */ /* 0x000fce0008000f00 */
.L_x_139:
[----:B-1----:R1:W2:Y:S02]  /*7dd0*/  SYNCS.PHASECHK.TRANS64.TRYWAIT P0, [R2+URZ+0xb0], R0 ;  /* 0x0000b000020075a7 */ /* 0x0022a400080011ff */
[----:B--2---:R-:W-:Y:S05]  /*7de0*/  @!P0 NANOSLEEP.SYNCS 0x989680 ;  /* 0x009896800000895d */ /* 0x004fea0003900000 */
[----:B------:R-:W2:Y:S02]  /*7df0*/  @!P0 SYNCS.PHASECHK.TRANS64 P0, [R2+URZ+0xb0], R0 ;  /* 0x0000b000020085a7 */ /* 0x000ea400080010ff */
[----:B--2---:R-:W-:Y:S05]  /*7e00*/  @!P0 BRA `(.L_x_139) ;  /* 0xfffffffc00f08947 */ /* 0x004fea000383ffff */
[----:B------:R-:W-:Y:S05]  /*7e10*/  BRA `(.L_x_140) ;  /* 0xffffffb800bc7947 */ /* 0x000fea000383ffff */
.L_x_67:
[----:B------:R-:W-:Y:S07]  /*7e20*/  MOV R0, UR7 ;  /* 0x0000000700007c02 */ /* 0x000fee0008000f00 */
.L_x_141:
[----:B-1----:R1:W2:Y:S02]  /*7e30*/  SYNCS.PHASECHK.TRANS64.TRYWAIT P0, [R0+URZ], R2 ;  /* 0x00000002000075a7 */ /* 0x0022a400080011ff */
[----:B--2---:R-:W-:Y:S05]  /*7e40*/  @!P0 NANOSLEEP.SYNCS 0x989680 ;  /* 0x009896800000895d */ /* 0x004fea0003900000 */
[----:B------:R-:W2:Y:S02]  /*7e50*/  @!P0 SYNCS.PHASECHK.TRANS64 P0, [R0+URZ], R2 ;  /* 0x00000002000085a7 */ /* 0x000ea400080010ff */
[----:B--2---:R-:W-:Y:S05]  /*7e60*/  @!P0 BRA `(.L_x_141) ;  /* 0xfffffffc00f08947 */ /* 0x004fea000383ffff */
[----:B------:R-:W-:Y:S05]  /*7e70*/  BRA `(.L_x_66) ;  /* 0xffffffb800d87947 */ /* 0x000fea000383ffff */
.L_x_70:
[----:B------:R-:W-:-:S07]  /*7e80*/  MOV R0, UR4 ;  /* 0x0000000400007c02 */ /* 0x000fce0008000f00 */
.L_x_142:
[----:B--2---:R2:W4:Y:S02]  /*7e90*/  SYNCS.PHASECHK.TRANS64.TRYWAIT P0, [R0+URZ], R2 ;  /* 0x00000002000075a7 */ /* 0x00452400080011ff */
[----:B----4-:R-:W-:Y:S05]  /*7ea0*/  @!P0 NANOSLEEP.SYNCS 0x989680 ;  /* 0x009896800000895d */ /* 0x010fea0003900000 */
[----:B------:R-:W4:Y:S02]  /*7eb0*/  @!P0 SYNCS.PHASECHK.TRANS64 P0, [R0+URZ], R2 ;  /* 0x00000002000085a7 */ /* 0x000f2400080010ff */
[----:B----4-:R-:W-:Y:S05]  /*7ec0*/  @!P0 BRA `(.L_x_142) ;  /* 0xfffffffc00f08947 */ /* 0x010fea000383ffff */
[----:B------:R-:W-:Y:S05]  /*7ed0*/  BRA `(.L_x_143) ;  /* 0xffffffc000047947 */ /* 0x000fea000383ffff */
.L_x_71:
[----:B------:R-:W-:-:S07]  /*7ee0*/  MOV R0, UR5 ;  /* 0x0000000500007c02 */ /* 0x000fce0008000f00 */
.L_x_144:
[----:B-1----:R1:W2:Y:S02]  /*7ef0*/  SYNCS.PHASECHK.TRANS64.TRYWAIT P0, [R0+URZ], R3 ;  /* 0x00000003000075a7 */ /* 0x0022a400080011ff */
[----:B--2---:R-:W-:Y:S05]  /*7f00*/  @!P0 NANOSLEEP.SYNCS 0x989680 ;  /* 0x009896800000895d */ /* 0x004fea0003900000 */
[----:B------:R-:W2:Y:S02]  /*7f10*/  @!P0 SYNCS.PHASECHK.TRANS64 P0, [R0+URZ], R3 ;  /* 0x00000003000085a7 */ /* 0x000ea400080010ff */
[----:B--2---:R-:W-:Y:S05]  /*7f20*/  @!P0 BRA `(.L_x_144) ;  /* 0xfffffffc00f08947 */ /* 0x004fea000383ffff */
[----:B------:R-:W-:Y:S05]  /*7f30*/  BRA `(.L_x_145) ;  /* 0xffffffc000107947 */ /* 0x000fea000383ffff */
.L_x_72:
[----:B------:R-:W-:-:S07]  /*7f40*/  MOV R0, UR5 ;  /* 0x0000000500007c02 */ /* 0x000fce0008000f00 */
.L_x_146:
[----:B-1----:R1:W2:Y:S02]  /*7f50*/  SYNCS.PHASECHK.TRANS64.TRYWAIT P0, [R0+URZ], R3 ;  /* 0x00000003000075a7 */ /* 0x0022a400080011ff */
[----:B--2---:R-:W-:Y:S05]  /*7f60*/  @!P0 NANOSLEEP.SYNCS 0x989680 ;  /* 0x009896800000895d */ /* 0x004fea0003900000 */
[----:B------:R-:W2:Y:S02]  /*7f70*/  @!P0 SYNCS.PHASECHK.TRANS64 P0, [R0+URZ], R3 ;  /* 0x00000003000085a7 */ /* 0x000ea400080010ff */
[----:B--2---:R-:W-:Y:S05]  /*7f80*/  @!P0 BRA `(.L_x_146) ;  /* 0xfffffffc00f08947 */ /* 0x004fea000383ffff */
[----:B------:R-:W-:Y:S05]  /*7f90*/  BRA `(.L_x_147) ;  /* 0xffffffc0001c7947 */ /* 0x000fea000383ffff */
.L_x_73:
[----:B-1----:R-:W-:-:S07]  /*7fa0*/  MOV R0, UR4 ;  /* 0x0000000400007c02 */ /* 0x002fce0008000f00 */
.L_x_148:
[----:B-1----:R1:W2:Y:S02]  /*7fb0*/  SYNCS.PHASECHK.TRANS64.TRYWAIT P0, [R0+URZ], R2 ;  /* 0x00000002000075a7 */ /* 0x0022a400080011ff */
[----:B--2---:R-:W-:Y:S05]  /*7fc0*/  @!P0 NANOSLEEP.SYNCS 0x989680 ;  /* 0x009896800000895d */ /* 0x004fea0003900000 */
[----:B------:R-:W2:Y:S02]  /*7fd0*/  @!P0 SYNCS.PHASECHK.TRANS64 P0, [R0+URZ], R2 ;  /* 0x00000002000085a7 */ /* 0x000ea400080010ff */
[----:B--2---:R-:W-:Y:S05]  /*7fe0*/  @!P0 BRA `(.L_x_148) ;  /* 0xfffffffc00f08947 */ /* 0x004fea000383ffff */
[----:B------:R-:W-:Y:S05]  /*7ff0*/  BRA `(.L_x_149) ;  /* 0xffffffc000287947 */ /* 0x000fea000383ffff */
.L_x_78:
[----:B---3--:R3:W4:Y:S02]  /*8000*/  SYNCS.PHASECHK.TRANS64.TRYWAIT P0, [R12+URZ+0x70], R0 ;  /* 0x000070000c0075a7 */ /* 0x00872400080011ff */
[----:B----4-:R-:W-:Y:S05]  /*8010*/  @!P0 NANOSLEEP.SYNCS 0x989680 ;  /* 0x009896800000895d */ /* 0x010fea0003900000 */
[----:B------:R-:W4:Y:S02]  /*8020*/  @!P0 SYNCS.PHASECHK.TRANS64 P0, [R12+URZ+0x70], R0 ;  /* 0x000070000c0085a7 */ /* 0x000f2400080010ff */
[----:B----4-:R-:W-:Y:S05]  /*8030*/  @!P0 BRA `(.L_x_78) ;  /* 0xfffffffc00f08947 */ /* 0x010fea000383ffff */
[----:B------:R-:W-:Y:S05]  /*8040*/  BRA `(.L_x_150) ;  /* 0xffffffc400387947 */ /* 0x000fea000383ffff */
.L_x_81:
[----:B-1----:R-:W-:Y:S07]  /*8050*/  MOV R0, UR24 ;  /* 0x0000001800007c02 */ /* 0x002fee0008000f00 */
.L_x_151:
[----:B-1----:R1:W3:Y:S02]  /*8060*/  SYNCS.PHASECHK.TRANS64.TRYWAIT P2, [R0+URZ+0x68], R6 ;  /* 0x00006806000075a7 */ /* 0x0022e400080411ff */
[----:B---3--:R-:W-:Y:S05]  /*8070*/  @!P2 NANOSLEEP.SYNCS 0x989680 ;  /* 0x009896800000a95d */ /* 0x008fea0003900000 */
[----:B------:R-:W3:Y:S02]  /*8080*/  @!P2 SYNCS.PHASECHK.TRANS64 P2, [R0+URZ+0x68], R6 ;  /* 0x000068060000a5a7 */ /* 0x000ee400080410ff */
[----:B---3--:R-:W-:Y:S05]  /*8090*/  @!P2 BRA `(.L_x_151) ;  /* 0xfffffffc00f0a947 */ /* 0x008fea000383ffff */
[----:B------:R-:W-:Y:S05]  /*80a0*/  BRA `(.L_x_80) ;  /* 0xffffffc8009c7947 */ /* 0x000fea000383ffff */
.L_x_84:
[----:B------:R-:W-:Y:S07]  /*80b0*/  MOV R0, UR4 ;  /* 0x0000000400007c02 */ /* 0x000fee0008000f00 */
.L_x_152:
[----:B-1----:R1:W3:Y:S02]  /*80c0*/  SYNCS.PHASECHK.TRANS64.TRYWAIT P0, [R0+URZ+0x48], R9 ;  /* 0x00004809000075a7 */ /* 0x0022e400080011ff */
[----:B---3--:R-:W-:Y:S05]  /*80d0*/  @!P0 NANOSLEEP.SYNCS 0x989680 ;  /* 0x009896800000895d */ /* 0x008fea0003900000 */
[----:B------:R-:W3:Y:S02]  /*80e0*/  @!P0 SYNCS.PHASECHK.TRANS64 P0, [R0+URZ+0x48], R9 ;  /* 0x00004809000085a7 */ /* 0x000ee400080010ff */
[----:B---3--:R-:W-:Y:S05]  /*80f0*/  @!P0 BRA `(.L_x_152) ;  /* 0xfffffffc00f08947 */ /* 0x008fea000383ffff */
[----:B------:R-:W-:Y:S05]  /*8100*/  BRA `(.L_x_153) ;  /* 0xffffffc800fc7947 */ /* 0x000fea000383ffff */
.L_x_85:
[----:B------:R-:W-:Y:S07]  /*8110*/  MOV R6, UR5 ;  /* 0x0000000500067c02 */ /* 0x000fee0008000f00 */
.L_x_154:
[----:B-1----:R1:W3:Y:S02]  /*8120*/  SYNCS.PHASECHK.TRANS64.TRYWAIT P0, [R6+URZ+0x48], R0 ;  /* 0x00004800060075a7 */ /* 0x0022e400080011ff */
[----:B---3--:R-:W-:Y:S05]  /*8130*/  @!P0 NANOSLEEP.SYNCS 0x989680 ;  /* 0x009896800000895d */ /* 0x008fea0003900000 */
[----:B------:R-:W3:Y:S02]  /*8140*/  @!P0 SYNCS.PHASECHK.TRANS64 P0, [R6+URZ+0x48], R0 ;  /* 0x00004800060085a7 */ /* 0x000ee400080010ff */
[----:B---3--:R-:W-:Y:S05]  /*8150*/  @!P0 BRA `(.L_x_154) ;  /* 0xfffffffc00f08947 */ /* 0x008fea000383ffff */
[----:B------:R-:W-:Y:S05]  /*8160*/  BRA `(.L_x_155) ;  /* 0xffffffcc00587947 */ /* 0x000fea000383ffff */
.L_x_87:
[----:B------:R-:W-:-:S07]  /*8170*/  MOV R0, UR4 ;  /* 0x0000000400007c02 */ /* 0x000fce0008000f00 */
.L_x_156:
[----:B-1----:R1:W4:Y:S02]  /*8180*/  SYNCS.PHASECHK.TRANS64.TRYWAIT P0, [R0+URZ], R2 ;  /* 0x00000002000075a7 */ /* 0x00232400080011ff */
[----:B----4-:R-:W-:Y:S05]  /*8190*/  @!P0 NANOSLEEP.SYNCS 0x989680 ;  /* 0x009896800000895d */ /* 0x010fea0003900000 */
[----:B------:R-:W4:Y:S02]  /*81a0*/  @!P0 SYNCS.PHASECHK.TRANS64 P0, [R0+URZ], R2 ;  /* 0x00000002000085a7 */ /* 0x000f2400080010ff */
[----:B----4-:R-:W-:Y:S05]  /*81b0*/  @!P0 BRA `(.L_x_156) ;  /* 0xfffffffc00f08947 */ /* 0x010fea000383ffff */
[----:B------:R-:W-:Y:S05]  /*81c0*/  BRA `(.L_x_157) ;  /* 0xffffffcc00e87947 */ /* 0x000fea000383ffff */
.L_x_88:
[----:B------:R-:W-:-:S07]  /*81d0*/  MOV R0, UR5 ;  /* 0x0000000500007c02 */ /* 0x000fce0008000f00 */
.L_x_158:
[----:B-1----:R1:W4:Y:S02]  /*81e0*/  SYNCS.PHASECHK.TRANS64.TRYWAIT P0, [R0+URZ], R2 ;  /* 0x00000002000075a7 */ /* 0x00232400080011ff */
[----:B----4-:R-:W-:Y:S05]  /*81f0*/  @!P0 NANOSLEEP.SYNCS 0x989680 ;  /* 0x009896800000895d */ /* 0x010fea0003900000 */
[----:B------:R-:W4:Y:S02]  /*8200*/  @!P0 SYNCS.PHASECHK.TRANS64 P0, [R0+URZ], R2 ;  /* 0x00000002000085a7 */ /* 0x000f2400080010ff */
[----:B----4-:R-:W-:Y:S05]  /*8210*/  @!P0 BRA `(.L_x_158) ;  /* 0xfffffffc00f08947 */ /* 0x010fea000383ffff */
[----:B------:R-:W-:Y:S05]  /*8220*/  BRA `(.L_x_159) ;  /* 0xffffffcc00f47947 */ /* 0x000fea000383ffff */
.L_x_90:
[----:B-1----:R1:W2:Y:S02]  /*8230*/  SYNCS.PHASECHK.TRANS64.TRYWAIT P0, [R0+URZ+0x70], R2 ;  /* 0x00007002000075a7 */ /* 0x0022a400080011ff */
[----:B--2---:R-:W-:Y:S05]  /*8240*/  @!P0 NANOSLEEP.SYNCS 0x989680 ;  /* 0x009896800000895d */ /* 0x004fea0003900000 */
[----:B------:R-:W2:Y:S02]  /*8250*/  @!P0 SYNCS.PHASECHK.TRANS64 P0, [R0+URZ+0x70], R2 ;  /* 0x00007002000085a7 */ /* 0x000ea400080010ff */
[----:B--2---:R-:W-:Y:S05]  /*8260*/  @!P0 BRA `(.L_x_90) ;  /* 0xfffffffc00f08947 */ /* 0x004fea000383ffff */
[----:B------:R-:W-:Y:S05]  /*8270*/  BRA `(.L_x_160) ;  /* 0xffffffd000e07947 */ /* 0x000fea000383ffff */
.L_x_100:
[----:B-1----:R1:W3:Y:S02]  /*8280*/  SYNCS.PHASECHK.TRANS64.TRYWAIT P1, [R2+URZ+0x30], R4 ;  /* 0x00003004020075a7 */ /* 0x0022e400080211ff */
[----:B---3--:R-:W-:Y:S05]  /*8290*/  @!P1 NANOSLEEP.SYNCS 0x989680 ;  /* 0x009896800000995d */ /* 0x008fea0003900000 */
[----:B------:R-:W3:Y:S02]  /*82a0*/  @!P1 SYNCS.PHASECHK.TRANS64 P1, [R2+URZ+0x30], R4 ;  /* 0x00003004020095a7 */ /* 0x000ee400080210ff */
[----:B---3--:R-:W-:Y:S05]  /*82b0*/  @!P1 BRA `(.L_x_100) ;  /* 0xfffffffc00f09947 */ /* 0x008fea000383ffff */
[----:B------:R-:W-:Y:S05]  /*82c0*/  BRA `(.L_x_99) ;  /* 0xffffffe000507947 */ /* 0x000fea000383ffff */
.L_x_102:
[----:B-1----:R1:W2:Y:S02]  /*82d0*/  SYNCS.PHASECHK.TRANS64.TRYWAIT P0, [R27+URZ+0x90], R3 ;  /* 0x000090031b0075a7 */ /* 0x0022a400080011ff */
[----:B--2---:R-:W-:Y:S05]  /*82e0*/  @!P0 NANOSLEEP.SYNCS 0x989680 ;  /* 0x009896800000895d */ /* 0x004fea0003900000 */
[----:B------:R-:W2:Y:S02]  /*82f0*/  @!P0 SYNCS.PHASECHK.TRANS64 P0, [R27+URZ+0x90], R3 ;  /* 0x000090031b0085a7 */ /* 0x000ea400080010ff */
[----:B--2---:R-:W-:Y:S05]  /*8300*/  @!P0 BRA `(.L_x_102) ;  /* 0xfffffffc00f08947 */ /* 0x004fea000383ffff */
[----:B------:R-:W-:Y:S05]  /*8310*/  BRA `(.L_x_101) ;  /* 0xffffffe000a07947 */ /* 0x000fea000383ffff */
.L_x_113:
[----:B-1----:R1:W2:Y:S02]  /*8320*/  SYNCS.PHASECHK.TRANS64.TRYWAIT P0, [R2+URZ+0x30], R63 ;  /* 0x0000303f020075a7 */ /* 0x0022a400080011ff */
[----:B--2---:R-:W-:Y:S05]  /*8330*/  @!P0 NANOSLEEP.SYNCS 0x989680 ;  /* 0x009896800000895d */ /* 0x004fea0003900000 */
[----:B------:R-:W2:Y:S02]  /*8340*/  @!P0 SYNCS.PHASECHK.TRANS64 P0, [R2+URZ+0x30], R63 ;  /* 0x0000303f020085a7 */ /* 0x000ea400080010ff */
[----:B--2---:R-:W-:Y:S05]  /*8350*/  @!P0 BRA `(.L_x_113) ;  /* 0xfffffffc00f08947 */ /* 0x004fea000383ffff */
[----:B------:R-:W-:Y:S05]  /*8360*/  BRA `(.L_x_112) ;  /* 0xffffffe800b47947 */ /* 0x000fea000383ffff */
        .weak           $__internal_0_$__cuda_sm10x_tcgen05_guardrail_trap_col_being_dealloced_not_returned_by_alloc
        .type           $__internal_0_$__cuda_sm10x_tcgen05_guardrail_trap_col_being_dealloced_not_returned_by_alloc,@function
        .size           $__internal_0_$__cuda_sm10x_tcgen05_guardrail_trap_col_being_dealloced_not_returned_by_alloc,($__internal_1_$__cuda_sm10x_tcgen05_guardrail_trap_phase_invalid_during_alloc - $__internal_0_$__cuda_sm10x_tcgen05_guardrail_trap_col_being_dealloced_not_returned_by_alloc)
$__internal_0_$__cuda_sm10x_tcgen05_guardrail_trap_col_being_dealloced_not_returned_by_alloc:
[----:B------:R-:W-:Y:S05]  /*8370*/  BPT.TRAP 0x1 ;  /* 0x000000040000795c */ /* 0x000fea0000300000 */
[----:B------:R-:W-:-:S04]  /*8380*/  HFMA2 R3, -RZ, RZ, 0, 0 ;  /* 0x00000000ff037431 */ /* 0x000fc800000001ff */
[----:B------:R-:W-:Y:S05]  /*8390*/  RET.REL.NODEC R2 `(_ZN7cutlass13device_kernelINS_4gemm6kernel13GemmUniversalIN4cute5tupleIJiiiiEEENS1_10collective13CollectiveMmaINS1_35MainloopSm100TmaUmmaWarpSpecializedILi3ELi2ELi4ENS5_IJNS4_1CILi2EEESB_NSA_ILi1EEEEEEEENS5_IJNSA_ILi64EEESF_NSA_ILi128EEEEEENS_10bfloat16_tENS5_IJlSC_lEEESI_SJ_NS4_8TiledMMAINS4_8MMA_AtomIJNS4_20SM100_MMA_F16BF16_SSISI_SI_fLi64ELi64ELNS4_4UMMA5MajorE0ELSO_0ELNSN_7ScaleInE0ELSP_0EEEEEENS4_6LayoutINS5_IJSC_SC_SC_EEENS5_IJNSA_ILi0EEESU_SU_EEEEENS5_IJNS4_10UnderscoreESX_SX_EEEEENS4_23SM90_TMA_LOAD_MULTICASTENS4_14ComposedLayoutINS4_7SwizzleILi3ELi4ELi3EEENS4_18smem_ptr_flag_bitsILi16EEENSS_INS5_IJNSA_ILi8EEESF_EEENS5_IJSF_SC_EEEEEEEvNS4_8identityES10_S1A_vS1B_EENS_8epilogue10collective18CollectiveEpilogueINS1D_23Sm100TmaWarpSpecializedILi3ELi2ELi16ELb1ELb0EEEJSH_NS5_IJNSS_ISF_SC_EENSS_INSA_ILi32EEESC_EEEEESI_SJ_SI_SJ_NS1D_6fusion15FusionCallbacksIS1H_NS1M_17LinearCombinationISI_fSI_fLNS_15FloatRoundStyleE2EEESH_S1L_JEEENS4_5SM1004TMEM4LOAD26SM100_TMEM_LOAD_16dp256b4xENS4_13SM90_TMA_LOADENS11_INS12_ILi2ELi4ELi3EEES15_NSS_INS5_IJS16_S1J_EEENS5_IJS1J_SC_EEEEEEENS4_17SM75_U32x4_LDSM_NENS4_14SM90_TMA_STOREES21_NS4_17SM90_U32x4_STSM_NENS4_39AutoVectorizingCopyWithAssumedAlignmentILi128EEEEEEvvEEEEvNT_6ParamsE) ;  /* 0xffffff7c02187950 */ /* 0x000fea0003c3ffff */
        .weak           $__internal_1_$__cuda_sm10x_tcgen05_guardrail_trap_phase_invalid_during_alloc
        .type           $__internal_1_$__cuda_sm10x_tcgen05_guardrail_trap_phase_invalid_during_alloc,@function
        .size           $__internal_1_$__cuda_sm10x_tcgen05_guardrail_trap_phase_invalid_during_alloc,($__internal_2_$__cuda_sm10x_tcgen05_guardrail_trap_unallocated_columns_being_dealloced - $__internal_1_$__cuda_sm10x_tcgen05_guardrail_trap_phase_invalid_during_alloc)
$__internal_1_$__cuda_sm10x_tcgen05_guardrail_trap_phase_invalid_during_alloc:
[----:B------:R-:W-:Y:S05]  /*83a0*/  BPT.TRAP 0x1 ;  /* 0x000000040000795c */ /* 0x000fea0000300000 */
[----:B------:R-:W-:-:S04]  /*83b0*/  MOV R5, 0x0 ;  /* 0x0000000000057802 */ /* 0x000fc80000000f00 */
[----:B------:R-:W-:Y:S05]  /*83c0*/  RET.REL.NODEC R4 `(_ZN7cutlass13device_kernelINS_4gemm6kernel13GemmUniversalIN4cute5tupleIJiiiiEEENS1_10collective13CollectiveMmaINS1_35MainloopSm100TmaUmmaWarpSpecializedILi3ELi2ELi4ENS5_IJNS4_1CILi2EEESB_NSA_ILi1EEEEEEEENS5_IJNSA_ILi64EEESF_NSA_ILi128EEEEEENS_10bfloat16_tENS5_IJlSC_lEEESI_SJ_NS4_8TiledMMAINS4_8MMA_AtomIJNS4_20SM100_MMA_F16BF16_SSISI_SI_fLi64ELi64ELNS4_4UMMA5MajorE0ELSO_0ELNSN_7ScaleInE0ELSP_0EEEEEENS4_6LayoutINS5_IJSC_SC_SC_EEENS5_IJNSA_ILi0EEESU_SU_EEEEENS5_IJNS4_10UnderscoreESX_SX_EEEEENS4_23SM90_TMA_LOAD_MULTICASTENS4_14ComposedLayoutINS4_7SwizzleILi3ELi4ELi3EEENS4_18smem_ptr_flag_bitsILi16EEENSS_INS5_IJNSA_ILi8EEESF_EEENS5_IJSF_SC_EEEEEEEvNS4_8identityES10_S1A_vS1B_EENS_8epilogue10collective18CollectiveEpilogueINS1D_23Sm100TmaWarpSpecializedILi3ELi2ELi16ELb1ELb0EEEJSH_NS5_IJNSS_ISF_SC_EENSS_INSA_ILi32EEESC_EEEEESI_SJ_SI_SJ_NS1D_6fusion15FusionCallbacksIS1H_NS1M_17LinearCombinationISI_fSI_fLNS_15FloatRoundStyleE2EEESH_S1L_JEEENS4_5SM1004TMEM4LOAD26SM100_TMEM_LOAD_16dp256b4xENS4_13SM90_TMA_LOADENS11_INS12_ILi2ELi4ELi3EEES15_NSS_INS5_IJS16_S1J_EEENS5_IJS1J_SC_EEEEEEENS4_17SM75_U32x4_LDSM_NENS4_14SM90_TMA_STOREES21_NS4_17SM90_U32x4_STSM_NENS4_39AutoVectorizingCopyWithAssumedAlignmentILi128EEEEEEvvEEEEvNT_6ParamsE) ;  /* 0xffffff7c040c7950 */ /* 0x000fea0003c3ffff */
        .weak           $__internal_2_$__cuda_sm10x_tcgen05_guardrail_trap_unallocated_columns_being_dealloced
        .type           $__internal_2_$__cuda_sm10x_tcgen05_guardrail_trap_unallocated_columns_being_dealloced,@function
        .size           $__internal_2_$__cuda_sm10x_tcgen05_guardrail_trap_unallocated_columns_being_dealloced,(.L_x_162 - $__internal_2_$__cuda_sm10x_tcgen05_guardrail_trap_unallocated_columns_being_dealloced)
$__internal_2_$__cuda_sm10x_tcgen05_guardrail_trap_unallocated_columns_being_dealloced:
[----:B------:R-:W-:Y:S05]  /*83d0*/  BPT.TRAP 0x1 ;  /* 0x000000040000795c */ /* 0x000fea0000300000 */
[----:B------:R-:W-:-:S04]  /*83e0*/  HFMA2 R3, -RZ, RZ, 0, 0 ;  /* 0x00000000ff037431 */ /* 0x000fc800000001ff */
[----:B------:R-:W-:Y:S05]  /*83f0*/  RET.REL.NODEC R2 `(_ZN7cutlass13device_kernelINS_4gemm6kernel13GemmUniversalIN4cute5tupleIJiiiiEEENS1_10collective13CollectiveMmaINS1_35MainloopSm100TmaUmmaWarpSpecializedILi3ELi2ELi4ENS5_IJNS4_1CILi2EEESB_NSA_ILi1EEEEEEEENS5_IJNSA_ILi64EEESF_NSA_ILi128EEEEEENS_10bfloat16_tENS5_IJlSC_lEEESI_SJ_NS4_8TiledMMAINS4_8MMA_AtomIJNS4_20SM100_MMA_F16BF16_SSISI_SI_fLi64ELi64ELNS4_4UMMA5MajorE0ELSO_0ELNSN_7ScaleInE0ELSP_0EEEEEENS4_6LayoutINS5_IJSC_SC_SC_EEENS5_IJNSA_ILi0EEESU_SU_EEEEENS5_IJNS4_10UnderscoreESX_SX_EEEEENS4_23SM90_TMA_LOAD_MULTICASTENS4_14ComposedLayoutINS4_7SwizzleILi3ELi4ELi3EEENS4_18smem_ptr_flag_bitsILi16EEENSS_INS5_IJNSA_ILi8EEESF_EEENS5_IJSF_SC_EEEEEEEvNS4_8identityES10_S1A_vS1B_EENS_8epilogue10collective18CollectiveEpilogueINS1D_23Sm100TmaWarpSpecializedILi3ELi2ELi16ELb1ELb0EEEJSH_NS5_IJNSS_ISF_SC_EENSS_INSA_ILi32EEESC_EEEEESI_SJ_SI_SJ_NS1D_6fusion15FusionCallbacksIS1H_NS1M_17LinearCombinationISI_fSI_fLNS_15FloatRoundStyleE2EEESH_S1L_JEEENS4_5SM1004TMEM4LOAD26SM100_TMEM_LOAD_16dp256b4xENS4_13SM90_TMA_LOADENS11_INS12_ILi2ELi4ELi3EEES15_NSS_INS5_IJS16_S1J_EEENS5_IJS1J_SC_EEEEEEENS4_17SM75_U32x4_LDSM_NENS4_14SM90_TMA_STOREES21_NS4_17SM90_U32x4_STSM_NENS4_39AutoVectorizingCopyWithAssumedAlignmentILi128EEEEEEvvEEEEvNT_6ParamsE) ;  /* 0xffffff7c02007950 */ /* 0x000fea0003c3ffff */
.L_x_161:
[----:B------:R-:W-:-:S00]  /*8400*/  BRA `(.L_x_161) ;  /* 0xfffffffc00fc7947 */ /* 0x000fc0000383ffff */
[----:B------:R-:W-:-:S00]  /*8410*/  NOP ;  /* 0x0000000000007918 */ /* 0x000fc00000000000 */
        /* <DEDUP_REMOVED lines=14> */
.L_x_162:


//--------------------- .nv.global.init           --------------------------
	.section	.nv.global.init,"aw",@progbits
.nv.global.init:
	.type		$str$27,@object
	.size		$str$27,($str$28 - $str$27)
$str$27:
        /*0000*/ 	.byte	0x28, 0x61, 0x64, 0x64, 0x72, 0x65, 0x73, 0x73, 0x20, 0x26, 0x20, 0x6d, 0x61, 0x73, 0x6b, 0x29
        /*0010*/ 	.byte	0x20, 0x3d, 0x3d, 0x20, 0x30, 0x00
	.type		$str$28,@object
	.size		$str$28,($str$26 - $str$28)
$str$28:
        /*0016*/ 	.byte	0x2f, 0x74, 0x6d, 0x70, 0x2f, 0x63, 0x75, 0x74, 0x6c, 0x61, 0x73, 0x73, 0x5f, 0x73, 0x77, 0x65
        /*0026*/ 	.byte	0x65, 0x70, 0x5f, 0x73, 0x72, 0x63, 0x2f, 0x69, 0x6e, 0x63, 0x6c, 0x75, 0x64, 0x65, 0x2f, 0x63
        /*0036*/ 	.byte	0x75, 0x74, 0x65, 0x2f, 0x70, 0x6f, 0x69, 0x6e, 0x74, 0x65, 0x72, 0x5f, 0x66, 0x6c, 0x61, 0x67
        /*0046*/ 	.byte	0x67, 0x65, 0x64, 0x2e, 0x68, 0x70, 0x70, 0x00
	.type		$str$26,@object
	.size		$str$26,($str$25 - $str$26)
$str$26:
        /*004e*/ 	.byte	0x2f, 0x74, 0x6d, 0x70, 0x2f, 0x63, 0x75, 0x74, 0x6c, 0x61, 0x73, 0x73, 0x5f, 0x73, 0x77, 0x65
        /*005e*/ 	.byte	0x65, 0x70, 0x5f, 0x73, 0x72, 0x63, 0x2f, 0x69, 0x6e, 0x63, 0x6c, 0x75, 0x64, 0x65, 0x2f, 0x63
        /*006e*/ 	.byte	0x75, 0x74, 0x65, 0x2f, 0x61, 0x74, 0x6f, 0x6d, 0x2f, 0x63, 0x6f, 0x70, 0x79, 0x5f, 0x74, 0x72
        /*007e*/ 	.byte	0x61, 0x69, 0x74, 0x73, 0x5f, 0x73, 0x6d, 0x31, 0x30, 0x30, 0x2e, 0x68, 0x70, 0x70, 0x00
	.type		$str$25,@object
	.size		$str$25,(__unnamed_1 - $str$25)
$str$25:
        /*008d*/ 	.byte	0x28, 0x28, 0x75, 0x69, 0x6e, 0x74, 0x33, 0x32, 0x5f, 0x74, 0x28, 0x74, 0x68, 0x72, 0x65, 0x61
        /*009d*/ 	.byte	0x64, 0x49, 0x64, 0x78, 0x2e, 0x78, 0x29, 0x20, 0x2f, 0x20, 0x33, 0x32, 0x29, 0x20, 0x25, 0x20
        /*00ad*/ 	.byte	0x34, 0x29, 0x20, 0x3d, 0x3d, 0x20, 0x28, 0x28, 0x28, 0x74, 0x6d, 0x65, 0x6d, 0x5f, 0x61, 0x64
        /*00bd*/ 	.byte	0x64, 0x72, 0x20, 0x3e, 0x3e, 0x20, 0x31, 0x36, 0x29, 0x20, 0x2f, 0x20, 0x33, 0x32, 0x29, 0x20
        /*00cd*/ 	.byte	0x25, 0x20, 0x34, 0x29, 0x00
	.type		__unnamed_1,@object
	.size		__unnamed_1,(__unnamed_2 - __unnamed_1)
__unnamed_1:
        /*00d2*/ 	.byte	0x61, 0x75, 0x74, 0x6f, 0x20, 0x63, 0x75, 0x74, 0x65, 0x3a, 0x3a, 0x61, 0x73, 0x5f, 0x70, 0x6f
        /* <DEDUP_REMOVED lines=24> */
        /*0262*/ 	.byte	0x30, 0x34, 0x38, 0x3e, 0x3e, 0x3e, 0x3e, 0x5d, 0x00
	.type		__unnamed_2,@object
	.size		__unnamed_2,(.L_2 - __unnamed_2)
__unnamed_2:
        /* <DEDUP_REMOVED lines=45> */
        /*053b*/ 	.byte	0x3e, 0x3e, 0x3e, 0x5d, 0x00
.L_2:


//--------------------- .nv.shared._ZN7cutlass13device_kernelINS_4gemm6kernel13GemmUniversalIN4cute5tupleIJiiiiEEENS1_10collective13CollectiveMmaINS1_35MainloopSm100TmaUmmaWarpSpecializedILi3ELi2ELi4ENS5_IJNS4_1CILi2EEESB_NSA_ILi1EEEEEEEENS5_IJNSA_ILi64EEESF_NSA_ILi128EEEEEENS_10bfloat16_tENS5_IJlSC_lEEESI_SJ_NS4_8TiledMMAINS4_8MMA_AtomIJNS4_20SM100_MMA_F16BF16_SSISI_SI_fLi64ELi64ELNS4_4UMMA5MajorE0ELSO_0ELNSN_7ScaleInE0ELSP_0EEEEEENS4_6LayoutINS5_IJSC_SC_SC_EEENS5_IJNSA_ILi0EEESU_SU_EEEEENS5_IJNS4_10UnderscoreESX_SX_EEEEENS4_23SM90_TMA_LOAD_MULTICASTENS4_14ComposedLayoutINS4_7SwizzleILi3ELi4ELi3EEENS4_18smem_ptr_flag_bitsILi16EEENSS_INS5_IJNSA_ILi8EEESF_EEENS5_IJSF_SC_EEEEEEEvNS4_8identityES10_S1A_vS1B_EENS_8epilogue10collective18CollectiveEpilogueINS1D_23Sm100TmaWarpSpecializedILi3ELi2ELi16ELb1ELb0EEEJSH_NS5_IJNSS_ISF_SC_EENSS_INSA_ILi32EEESC_EEEEESI_SJ_SI_SJ_NS1D_6fusion15FusionCallbacksIS1H_NS1M_17LinearCombinationISI_fSI_fLNS_15FloatRoundStyleE2EEESH_S1L_JEEENS4_5SM1004TMEM4LOAD26SM100_TMEM_LOAD_16dp256b4xENS4_13SM90_TMA_LOADENS11_INS12_ILi2ELi4ELi3EEES15_NSS_INS5_IJS16_S1J_EEENS5_IJS1J_SC_EEEEEEENS4_17SM75_U32x4_LDSM_NENS4_14SM90_TMA_STOREES21_NS4_17SM90_U32x4_STSM_NENS4_39AutoVectorizingCopyWithAssumedAlignmentILi128EEEEEEvvEEEEvNT_6ParamsE --------------------------
	.section	.nv.shared._ZN7cutlass13device_kernelINS_4gemm6kernel13GemmUniversalIN4cute5tupleIJiiiiEEENS1_10collective13CollectiveMmaINS1_35MainloopSm100TmaUmmaWarpSpecializedILi3ELi2ELi4ENS5_IJNS4_1CILi2EEESB_NSA_ILi1EEEEEEEENS5_IJNSA_ILi64EEESF_NSA_ILi128EEEEEENS_10bfloat16_tENS5_IJlSC_lEEESI_SJ_NS4_8TiledMMAINS4_8MMA_AtomIJNS4_20SM100_MMA_F16BF16_SSISI_SI_fLi64ELi64ELNS4_4UMMA5MajorE0ELSO_0ELNSN_7ScaleInE0ELSP_0EEEEEENS4_6LayoutINS5_IJSC_SC_SC_EEENS5_IJNSA_ILi0EEESU_SU_EEEEENS5_IJNS4_10UnderscoreESX_SX_EEEEENS4_23SM90_TMA_LOAD_MULTICASTENS4_14ComposedLayoutINS4_7SwizzleILi3ELi4ELi3EEENS4_18smem_ptr_flag_bitsILi16EEENSS_INS5_IJNSA_ILi8EEESF_EEENS5_IJSF_SC_EEEEEEEvNS4_8identityES10_S1A_vS1B_EENS_8epilogue10collective18CollectiveEpilogueINS1D_23Sm100TmaWarpSpecializedILi3ELi2ELi16ELb1ELb0EEEJSH_NS5_IJNSS_ISF_SC_EENSS_INSA_ILi32EEESC_EEEEESI_SJ_SI_SJ_NS1D_6fusion15FusionCallbacksIS1H_NS1M_17LinearCombinationISI_fSI_fLNS_15FloatRoundStyleE2EEESH_S1L_JEEENS4_5SM1004TMEM4LOAD26SM100_TMEM_LOAD_16dp256b4xENS4_13SM90_TMA_LOADENS11_INS12_ILi2ELi4ELi3EEES15_NSS_INS5_IJS16_S1J_EEENS5_IJS1J_SC_EEEEEEENS4_17SM75_U32x4_LDSM_NENS4_14SM90_TMA_STOREES21_NS4_17SM90_U32x4_STSM_NENS4_39AutoVectorizingCopyWithAssumedAlignmentILi128EEEEEEvvEEEEvNT_6ParamsE,"aw",@nobits
	.sectionflags	@""
	.align	16
	.zero		1024


//--------------------- .nv.shared.reserved.0     --------------------------
	.section	.nv.shared.reserved.0,"aw",@nobits
	.weak		__nv_reservedSMEM_offset_0_alias
	.size		__nv_reservedSMEM_offset_0_alias, 0, 64
	.other		__nv_reservedSMEM_offset_0_alias,@"STO_CUDA_RESERVED_SHARED STV_DEFAULT"
__nv_reservedSMEM_offset_0_alias:
	.zero		0
.nv.shared.reserved.0:
	.zero		64
	.weak		__nv_reservedSMEM_tcgen05_partition
	.type		__nv_reservedSMEM_tcgen05_partition,@object
	.size		__nv_reservedSMEM_tcgen05_partition,(.L_0 - __nv_reservedSMEM_tcgen05_partition)
__nv_reservedSMEM_tcgen05_partition:
	.zero		32
.L_0:


//--------------------- .nv.global                --------------------------
	.section	.nv.global,"aw",@nobits
.nv.global:
	.type		_ZN39_INTERNAL_1230bfdf_4_k_cu_a38f6d93_73704cute1_E,@object
	.size		_ZN39_INTERNAL_1230bfdf_4_k_cu_a38f6d93_73704cute1_E,(_ZN39_INTERNAL_1230bfdf_4_k_cu_a38f6d93_73704cuda3std3__45__cpo6cbeginE - _ZN39_INTERNAL_1230bfdf_4_k_cu_a38f6d93_73704cute1_E)
_ZN39_INTERNAL_1230bfdf_4_k_cu_a38f6d93_73704cute1_E:
	.zero		1
	.type		_ZN39_INTERNAL_1230bfdf_4_k_cu_a38f6d93_73704cuda3std3__45__cpo6cbeginE,@object
	.size		_ZN39_INTERNAL_1230bfdf_4_k_cu_a38f6d93_73704cuda3std3__45__cpo6cbeginE,(_ZN39_INTERNAL_1230bfdf_4_k_cu_a38f6d93_73704cuda3std3__48in_placeE - _ZN39_INTERNAL_1230bfdf_4_k_cu_a38f6d93_73704cuda3std3__45__cpo6cbeginE)
_ZN39_INTERNAL_1230bfdf_4_k_cu_a38f6d93_73704cuda3std3__45__cpo6cbeginE:
	.zero		1
	.type		_ZN39_INTERNAL_1230bfdf_4_k_cu_a38f6d93_73704cuda3std3__48in_placeE,@object
	.size		_ZN39_INTERNAL_1230bfdf_4_k_cu_a38f6d93_73704cuda3std3__48in_placeE,(_ZN39_INTERNAL_1230bfdf_4_k_cu_a38f6d93_73704cuda3std6ranges3__45__cpo9iter_moveE - _ZN39_INTERNAL_1230bfdf_4_k_cu_a38f6d93_73704cuda3std3__48in_placeE)
_ZN39_INTERNAL_1230bfdf_4_k_cu_a38f6d93_73704cuda3std3__48in_placeE:
	.zero		1
	.type		_ZN39_INTERNAL_1230bfdf_4_k_cu_a38f6d93_73704cuda3std6ranges3__45__cpo9iter_moveE,@object
	.size		_ZN39_INTERNAL_1230bfdf_4_k_cu_a38f6d93_73704cuda3std6ranges3__45__cpo9iter_moveE,(_ZN39_INTERNAL_1230bfdf_4_k_cu_a38f6d93_73704cuda3std3__45__cpo5beginE - _ZN39_INTERNAL_1230bfdf_4_k_cu_a38f6d93_73704cuda3std6ranges3__45__cpo9iter_moveE)
_ZN39_INTERNAL_1230bfdf_4_k_cu_a38f6d93_73704cuda3std6ranges3__45__cpo9iter_moveE:
	.zero		1
	.type		_ZN39_INTERNAL_1230bfdf_4_k_cu_a38f6d93_73704cuda3std3__45__cpo5beginE,@object
	.size		_ZN39_INTERNAL_1230bfdf_4_k_cu_a38f6d93_73704cuda3std3__45__cpo5beginE,(_ZN39_INTERNAL_1230bfdf_4_k_cu_a38f6d93_73704cuda3std3__441_GLOBAL__N__1230bfdf_4_k_cu_a38f6d93_73706ignoreE - _ZN39_INTERNAL_1230bfdf_4_k_cu_a38f6d93_73704cuda3std3__45__cpo5beginE)
_ZN39_INTERNAL_1230bfdf_4_k_cu_a38f6d93_73704cuda3std3__45__cpo5beginE:
	.zero		1
	.type		_ZN39_INTERNAL_1230bfdf_4_k_cu_a38f6d93_73704cuda3std3__441_GLOBAL__N__1230bfdf_4_k_cu_a38f6d93_73706ignoreE,@object
	.size		_ZN39_INTERNAL_1230bfdf_4_k_cu_a38f6d93_73704cuda3std3__441_GLOBAL__N__1230bfdf_4_k_cu_a38f6d93_73706ignoreE,(_ZN39_INTERNAL_1230bfdf_4_k_cu_a38f6d93_73704cute7productE - _ZN39_INTERNAL_1230bfdf_4_k_cu_a38f6d93_73704cuda3std3__441_GLOBAL__N__1230bfdf_4_k_cu_a38f6d93_73706ignoreE)
_ZN39_INTERNAL_1230bfdf_4_k_cu_a38f6d93_73704cuda3std3__441_GLOBAL__N__1230bfdf_4_k_cu_a38f6d93_73706ignoreE:
	.zero		1
	.type		_ZN39_INTERNAL_1230bfdf_4_k_cu_a38f6d93_73704cute7productE,@object
	.size		_ZN39_INTERNAL_1230bfdf_4_k_cu_a38f6d93_73704cute7productE,(_ZN39_INTERNAL_1230bfdf_4_k_cu_a38f6d93_73704cuda3std3__45__cpo3endE - _ZN39_INTERNAL_1230bfdf_4_k_cu_a38f6d93_73704cute7productE)
_ZN39_INTERNAL_1230bfdf_4_k_cu_a38f6d93_73704cute7productE:
	.zero		1
	.type		_ZN39_INTERNAL_1230bfdf_4_k_cu_a38f6d93_73704cuda3std3__45__cpo3endE,@object
	.size		_ZN39_INTERNAL_1230bfdf_4_k_cu_a38f6d93_73704cuda3std3__45__cpo3endE,(_ZN39_INTERNAL_1230bfdf_4_k_cu_a38f6d93_73704cuda3std3__419piecewise_constructE - _ZN39_INTERNAL_1230bfdf_4_k_cu_a38f6d93_73704cuda3std3__45__cpo3endE)
_ZN39_INTERNAL_1230bfdf_4_k_cu_a38f6d93_73704cuda3std3__45__cpo3endE:
	.zero		1
	.type		_ZN39_INTERNAL_1230bfdf_4_k_cu_a38f6d93_73704cuda3std3__419piecewise_constructE,@object
	.size		_ZN39_INTERNAL_1230bfdf_4_k_cu_a38f6d93_73704cuda3std3__419piecewise_constructE,(_ZN39_INTERNAL_1230bfdf_4_k_cu_a38f6d93_73704cuda3std3__45__cpo4cendE - _ZN39_INTERNAL_1230bfdf_4_k_cu_a38f6d93_73704cuda3std3__419piecewise_constructE)
_ZN39_INTERNAL_1230bfdf_4_k_cu_a38f6d93_73704cuda3std3__419piecewise_constructE:
	.zero		1
	.type		_ZN39_INTERNAL_1230bfdf_4_k_cu_a38f6d93_73704cuda3std3__45__cpo4cendE,@object
	.size		_ZN39_INTERNAL_1230bfdf_4_k_cu_a38f6d93_73704cuda3std3__45__cpo4cendE,(_ZN39_INTERNAL_1230bfdf_4_k_cu_a38f6d93_73704cuda3std6ranges3__45__cpo4swapE - _ZN39_INTERNAL_1230bfdf_4_k_cu_a38f6d93_73704cuda3std3__45__cpo4cendE)
_ZN39_INTERNAL_1230bfdf_4_k_cu_a38f6d93_73704cuda3std3__45__cpo4cendE:
	.zero		1
	.type		_ZN39_INTERNAL_1230bfdf_4_k_cu_a38f6d93_73704cuda3std6ranges3__45__cpo4swapE,@object
	.size		_ZN39_INTERNAL_1230bfdf_4_k_cu_a38f6d93_73704cuda3std6ranges3__45__cpo4swapE,(.L_10 - _ZN39_INTERNAL_1230bfdf_4_k_cu_a38f6d93_73704cuda3std6ranges3__45__cpo4swapE)
_ZN39_INTERNAL_1230bfdf_4_k_cu_a38f6d93_73704cuda3std6ranges3__45__cpo4swapE:
	.zero		1
.L_10:


//--------------------- .nv.constant0._ZN7cutlass13device_kernelINS_4gemm6kernel13GemmUniversalIN4cute5tupleIJiiiiEEENS1_10collective13CollectiveMmaINS1_35MainloopSm100TmaUmmaWarpSpecializedILi3ELi2ELi4ENS5_IJNS4_1CILi2EEESB_NSA_ILi1EEEEEEEENS5_IJNSA_ILi64EEESF_NSA_ILi128EEEEEENS_10bfloat16_tENS5_IJlSC_lEEESI_SJ_NS4_8TiledMMAINS4_8MMA_AtomIJNS4_20SM100_MMA_F16BF16_SSISI_SI_fLi64ELi64ELNS4_4UMMA5MajorE0ELSO_0ELNSN_7ScaleInE0ELSP_0EEEEEENS4_6LayoutINS5_IJSC_SC_SC_EEENS5_IJNSA_ILi0EEESU_SU_EEEEENS5_IJNS4_10UnderscoreESX_SX_EEEEENS4_23SM90_TMA_LOAD_MULTICASTENS4_14ComposedLayoutINS4_7SwizzleILi3ELi4ELi3EEENS4_18smem_ptr_flag_bitsILi16EEENSS_INS5_IJNSA_ILi8EEESF_EEENS5_IJSF_SC_EEEEEEEvNS4_8identityES10_S1A_vS1B_EENS_8epilogue10collective18CollectiveEpilogueINS1D_23Sm100TmaWarpSpecializedILi3ELi2ELi16ELb1ELb0EEEJSH_NS5_IJNSS_ISF_SC_EENSS_INSA_ILi32EEESC_EEEEESI_SJ_SI_SJ_NS1D_6fusion15FusionCallbacksIS1H_NS1M_17LinearCombinationISI_fSI_fLNS_15FloatRoundStyleE2EEESH_S1L_JEEENS4_5SM1004TMEM4LOAD26SM100_TMEM_LOAD_16dp256b4xENS4_13SM90_TMA_LOADENS11_INS12_ILi2ELi4ELi3EEES15_NSS_INS5_IJS16_S1J_EEENS5_IJS1J_SC_EEEEEEENS4_17SM75_U32x4_LDSM_NENS4_14SM90_TMA_STOREES21_NS4_17SM90_U32x4_STSM_NENS4_39AutoVectorizingCopyWithAssumedAlignmentILi128EEEEEEvvEEEEvNT_6ParamsE --------------------------
	.section	.nv.constant0._ZN7cutlass13device_kernelINS_4gemm6kernel13GemmUniversalIN4cute5tupleIJiiiiEEENS1_10collective13CollectiveMmaINS1_35MainloopSm100TmaUmmaWarpSpecializedILi3ELi2ELi4ENS5_IJNS4_1CILi2EEESB_NSA_ILi1EEEEEEEENS5_IJNSA_ILi64EEESF_NSA_ILi128EEEEEENS_10bfloat16_tENS5_IJlSC_lEEESI_SJ_NS4_8TiledMMAINS4_8MMA_AtomIJNS4_20SM100_MMA_F16BF16_SSISI_SI_fLi64ELi64ELNS4_4UMMA5MajorE0ELSO_0ELNSN_7ScaleInE0ELSP_0EEEEEENS4_6LayoutINS5_IJSC_SC_SC_EEENS5_IJNSA_ILi0EEESU_SU_EEEEENS5_IJNS4_10UnderscoreESX_SX_EEEEENS4_23SM90_TMA_LOAD_MULTICASTENS4_14ComposedLayoutINS4_7SwizzleILi3ELi4ELi3EEENS4_18smem_ptr_flag_bitsILi16EEENSS_INS5_IJNSA_ILi8EEESF_EEENS5_IJSF_SC_EEEEEEEvNS4_8identityES10_S1A_vS1B_EENS_8epilogue10collective18CollectiveEpilogueINS1D_23Sm100TmaWarpSpecializedILi3ELi2ELi16ELb1ELb0EEEJSH_NS5_IJNSS_ISF_SC_EENSS_INSA_ILi32EEESC_EEEEESI_SJ_SI_SJ_NS1D_6fusion15FusionCallbacksIS1H_NS1M_17LinearCombinationISI_fSI_fLNS_15FloatRoundStyleE2EEESH_S1L_JEEENS4_5SM1004TMEM4LOAD26SM100_TMEM_LOAD_16dp256b4xENS4_13SM90_TMA_LOADENS11_INS12_ILi2ELi4ELi3EEES15_NSS_INS5_IJS16_S1J_EEENS5_IJS1J_SC_EEEEEEENS4_17SM75_U32x4_LDSM_NENS4_14SM90_TMA_STOREES21_NS4_17SM90_U32x4_STSM_NENS4_39AutoVectorizingCopyWithAssumedAlignmentILi128EEEEEEvvEEEEvNT_6ParamsE,"a",@progbits
	.sectionflags	@""
	.align	4
.nv.constant0._ZN7cutlass13device_kernelINS_4gemm6kernel13GemmUniversalIN4cute5tupleIJiiiiEEENS1_10collective13CollectiveMmaINS1_35MainloopSm100TmaUmmaWarpSpecializedILi3ELi2ELi4ENS5_IJNS4_1CILi2EEESB_NSA_ILi1EEEEEEEENS5_IJNSA_ILi64EEESF_NSA_ILi128EEEEEENS_10bfloat16_tENS5_IJlSC_lEEESI_SJ_NS4_8TiledMMAINS4_8MMA_AtomIJNS4_20SM100_MMA_F16BF16_SSISI_SI_fLi64ELi64ELNS4_4UMMA5MajorE0ELSO_0ELNSN_7ScaleInE0ELSP_0EEEEEENS4_6LayoutINS5_IJSC_SC_SC_EEENS5_IJNSA_ILi0EEESU_SU_EEEEENS5_IJNS4_10UnderscoreESX_SX_EEEEENS4_23SM90_TMA_LOAD_MULTICASTENS4_14ComposedLayoutINS4_7SwizzleILi3ELi4ELi3EEENS4_18smem_ptr_flag_bitsILi16EEENSS_INS5_IJNSA_ILi8EEESF_EEENS5_IJSF_SC_EEEEEEEvNS4_8identityES10_S1A_vS1B_EENS_8epilogue10collective18CollectiveEpilogueINS1D_23Sm100TmaWarpSpecializedILi3ELi2ELi16ELb1ELb0EEEJSH_NS5_IJNSS_ISF_SC_EENSS_INSA_ILi32EEESC_EEEEESI_SJ_SI_SJ_NS1D_6fusion15FusionCallbacksIS1H_NS1M_17LinearCombinationISI_fSI_fLNS_15FloatRoundStyleE2EEESH_S1L_JEEENS4_5SM1004TMEM4LOAD26SM100_TMEM_LOAD_16dp256b4xENS4_13SM90_TMA_LOADENS11_INS12_ILi2ELi4ELi3EEES15_NSS_INS5_IJS16_S1J_EEENS5_IJS1J_SC_EEEEEEENS4_17SM75_U32x4_LDSM_NENS4_14SM90_TMA_STOREES21_NS4_17SM90_U32x4_STSM_NENS4_39AutoVectorizingCopyWithAssumedAlignmentILi128EEEEEEvvEEEEvNT_6ParamsE:
	.zero		2944


//--------------------- SYMBOLS --------------------------

	.type		.nv.reservedSmem.offset0,@object
	.size		.nv.reservedSmem.offset0,0x4
	.type		.nv.reservedSmem.cap,@object
	.size		.nv.reservedSmem.cap,0x4
	.type		__assertfail,@function
